def attn_fwd(
    Q,
    K,
    V,
    Out,
    Lse,
    sm_scale,
    stride_qz,
    stride_qh,
    stride_qm,
    stride_qk,
    stride_kz,
    stride_kh,
    stride_kn,
    stride_kk,
    stride_vz,
    stride_vh,
    stride_vn,
    stride_vk,
    stride_oz,
    stride_oh,
    stride_om,
    stride_ok,
    seqlen_q,
    seqlen_k,
    BLOCK_M: tl.constexpr,
    BLOCK_N: tl.constexpr,
    HEAD_DIM: tl.constexpr,
    CAUSAL: tl.constexpr,
):
    start_m = tl.program_id(0)
    off_hz = tl.program_id(1)
    q_off = off_hz * stride_qh
    k_off = off_hz * stride_kh
    v_off = off_hz * stride_vh
    offs_m = start_m * BLOCK_M + tl.arange(0, BLOCK_M)
    offs_d = tl.arange(0, HEAD_DIM)
    offs_n = tl.arange(0, BLOCK_N)
    q_ptrs = Q + q_off + offs_m[:, None] * stride_qm + offs_d[None, :] * stride_qk
    k_ptrs = K + k_off + offs_d[:, None] * stride_kk + offs_n[None, :] * stride_kn
    v_ptrs = V + v_off + offs_n[:, None] * stride_vn + offs_d[None, :] * stride_vk
    m_i = tl.full([BLOCK_M], float("-inf"), dtype=tl.float32)
    l_i = tl.zeros([BLOCK_M], dtype=tl.float32) + 1.0
    acc = tl.zeros([BLOCK_M, HEAD_DIM], dtype=tl.float32)
    q = tl.load(q_ptrs)
    acc, l_i, m_i = _attn_fwd_inner(
        acc,
        l_i,
        m_i,
        q,
        k_ptrs,
        v_ptrs,
        sm_scale,
        stride_kn,
        stride_vn,
        start_m,
        seqlen_k,
        BLOCK_M,
        BLOCK_N,
        HEAD_DIM,
        CAUSAL,
    )
    acc = acc / l_i[:, None]
    lse = m_i + tl.math.log2(l_i) / 1.4426950408889634
    o_ptrs = (
        Out
        + off_hz * stride_oh
        + offs_m[:, None] * stride_om
        + offs_d[None, :] * stride_ok
    )
    tl.store(o_ptrs, acc.to(Out.dtype.element_ty))
    tl.store(Lse + off_hz * seqlen_q + offs_m, lse)

# config = {"BLOCK_M": 128, "BLOCK_N": 128, "HEAD_DIM": 64, "arch": "sm_100", "causal": true, "dtype": "bf16", "num_stages": 4, "num_warps": 8}
# arch = sm_100


// ===== COMPILED SASS (sm_100a) =====

	.target	sm_100a

	.elftype	@"ET_EXEC"


//--------------------- .note.nv.tkinfo           --------------------------
	.section	.note.nv.tkinfo,"",@"SHT_NOTE"
	.sectionflags	@"SHF_NOTE_NV_TKINFO"
	.tkinfo
        /*0018*/ 	.word	0x00000081
        /*0030*/ 	.string	""
        /*0030*/ 	.string	"ptxas-blackwell"
        /*0030*/ 	.string	"Cuda compilation tools, release 12.9, V12.9.86"
        /*0030*/ 	.string	"Build cuda_12.9.r12.9/compiler.36037853_0"
        /*0030*/ 	.string	"-v  -suppress-debug-info  -lineinfo  -arch sm_100a "



//--------------------- .note.nv.cuver            --------------------------
	.section	.note.nv.cuver,"",@"SHT_NOTE"
	.sectionflags	@"SHF_NOTE_NV_CUVER"
        /*0018*/ 	.short	0x0001
        /*001a*/ 	.short	0x0064
        /*001c*/ 	.short	0x0001
        /*001e*/ 	.short	0x0000
        /*0020*/ 	.short	0x0001
        /*0022*/ 	.short	0x0000


//--------------------- .nv.info                  --------------------------
	.section	.nv.info,"",@"SHT_CUDA_INFO"
	.align	4


	//----- nvinfo : EIATTR_REGCOUNT
	.align		4
        /*0000*/ 	.byte	0x04, 0x2f
        /*0002*/ 	.short	(.L_5 - .L_4)
	.align		4
.L_4:
        /*0004*/ 	.word	index@(attn_fwd)
        /*0008*/ 	.word	0x000000ff


	//----- nvinfo : EIATTR_FRAME_SIZE
	.align		4
.L_5:
        /*000c*/ 	.byte	0x04, 0x11
        /*000e*/ 	.short	(.L_7 - .L_6)
	.align		4
.L_6:
        /*0010*/ 	.word	index@($__internal_2_$__cuda_sm10x_tcgen05_guardrail_trap_unallocated_columns_being_dealloced)
        /*0014*/ 	.word	0x00000000


	//----- nvinfo : EIATTR_FRAME_SIZE
	.align		4
.L_7:
        /*0018*/ 	.byte	0x04, 0x11
        /*001a*/ 	.short	(.L_9 - .L_8)
	.align		4
.L_8:
        /*001c*/ 	.word	index@($__internal_1_$__cuda_sm10x_tcgen05_guardrail_trap_phase_invalid_during_alloc)
        /*0020*/ 	.word	0x00000000


	//----- nvinfo : EIATTR_FRAME_SIZE
	.align		4
.L_9:
        /*0024*/ 	.byte	0x04, 0x11
        /*0026*/ 	.short	(.L_11 - .L_10)
	.align		4
.L_10:
        /*0028*/ 	.word	index@($__internal_0_$__cuda_sm10x_tcgen05_guardrail_trap_col_being_dealloced_not_returned_by_alloc)
        /*002c*/ 	.word	0x00000000


	//----- nvinfo : EIATTR_FRAME_SIZE
	.align		4
.L_11:
        /*0030*/ 	.byte	0x04, 0x11
        /*0032*/ 	.short	(.L_13 - .L_12)
	.align		4
.L_12:
        /*0034*/ 	.word	index@(attn_fwd)
        /*0038*/ 	.word	0x00000000


	//----- nvinfo : EIATTR_MIN_STACK_SIZE
	.align		4
.L_13:
        /*003c*/ 	.byte	0x04, 0x12
        /*003e*/ 	.short	(.L_15 - .L_14)
	.align		4
.L_14:
        /*0040*/ 	.word	index@(attn_fwd)
        /*0044*/ 	.word	0x00000000
.L_15:


//--------------------- .nv.info.attn_fwd         --------------------------
	.section	.nv.info.attn_fwd,"",@"SHT_CUDA_INFO"
	.sectionflags	@""
	.align	4


	//----- nvinfo : EIATTR_CUDA_API_VERSION
	.align		4
        /*0000*/ 	.byte	0x04, 0x37
        /*0002*/ 	.short	(.L_17 - .L_16)
.L_16:
        /*0004*/ 	.word	0x00000081


	//----- nvinfo : EIATTR_KPARAM_INFO
	.align		4
.L_17:
        /*0008*/ 	.byte	0x04, 0x17
        /*000a*/ 	.short	(.L_19 - .L_18)
.L_18:
        /*000c*/ 	.word	0x00000000
        /*0010*/ 	.short	0x0019
        /*0012*/ 	.short	0x0080
        /*0014*/ 	.byte	0x00, 0xf4, 0x21, 0x00


	//----- nvinfo : EIATTR_KPARAM_INFO
	.align		4
.L_19:
        /*0018*/ 	.byte	0x04, 0x17
        /*001a*/ 	.short	(.L_21 - .L_20)
.L_20:
        /*001c*/ 	.word	0x00000000
        /*0020*/ 	.short	0x0018
        /*0022*/ 	.short	0x0078
        /*0024*/ 	.byte	0x00, 0xf4, 0x21, 0x00


	//----- nvinfo : EIATTR_KPARAM_INFO
	.align		4
.L_21:
        /*0028*/ 	.byte	0x04, 0x17
        /*002a*/ 	.short	(.L_23 - .L_22)
.L_22:
        /*002c*/ 	.word	0x00000000
        /*0030*/ 	.short	0x0017
        /*0032*/ 	.short	0x0070
        /*0034*/ 	.byte	0x00, 0xf0, 0x11, 0x00


	//----- nvinfo : EIATTR_KPARAM_INFO
	.align		4
.L_23:
        /*0038*/ 	.byte	0x04, 0x17
        /*003a*/ 	.short	(.L_25 - .L_24)
.L_24:
        /*003c*/ 	.word	0x00000000
        /*0040*/ 	.short	0x0016
        /*0042*/ 	.short	0x006c
        /*0044*/ 	.byte	0x00, 0xf0, 0x11, 0x00


	//----- nvinfo : EIATTR_KPARAM_INFO
	.align		4
.L_25:
        /*0048*/ 	.byte	0x04, 0x17
        /*004a*/ 	.short	(.L_27 - .L_26)
.L_26:
        /*004c*/ 	.word	0x00000000
        /*0050*/ 	.short	0x0015
        /*0052*/ 	.short	0x0068
        /*0054*/ 	.byte	0x00, 0xf0, 0x11, 0x00


	//----- nvinfo : EIATTR_KPARAM_INFO
	.align		4
.L_27:
        /*0058*/ 	.byte	0x04, 0x17
        /*005a*/ 	.short	(.L_29 - .L_28)
.L_28:
        /*005c*/ 	.word	0x00000000
        /*0060*/ 	.short	0x0014
        /*0062*/ 	.short	0x0064
        /*0064*/ 	.byte	0x00, 0xf0, 0x11, 0x00


	//----- nvinfo : EIATTR_KPARAM_INFO
	.align		4
.L_29:
        /*0068*/ 	.byte	0x04, 0x17
        /*006a*/ 	.short	(.L_31 - .L_30)
.L_30:
        /*006c*/ 	.word	0x00000000
        /*0070*/ 	.short	0x0013
        /*0072*/ 	.short	0x0060
        /*0074*/ 	.byte	0x00, 0xf0, 0x11, 0x00


	//----- nvinfo : EIATTR_KPARAM_INFO
	.align		4
.L_31:
        /*0078*/ 	.byte	0x04, 0x17
        /*007a*/ 	.short	(.L_33 - .L_32)
.L_32:
        /*007c*/ 	.word	0x00000000
        /*0080*/ 	.short	0x0012
        /*0082*/ 	.short	0x005c
        /*0084*/ 	.byte	0x00, 0xf0, 0x11, 0x00


	//----- nvinfo : EIATTR_KPARAM_INFO
	.align		4
.L_33:
        /*0088*/ 	.byte	0x04, 0x17
        /*008a*/ 	.short	(.L_35 - .L_34)
.L_34:
        /*008c*/ 	.word	0x00000000
        /*0090*/ 	.short	0x0011
        /*0092*/ 	.short	0x0058
        /*0094*/ 	.byte	0x00, 0xf0, 0x11, 0x00


	//----- nvinfo : EIATTR_KPARAM_INFO
	.align		4
.L_35:
        /*0098*/ 	.byte	0x04, 0x17
        /*009a*/ 	.short	(.L_37 - .L_36)
.L_36:
        /*009c*/ 	.word	0x00000000
        /*00a0*/ 	.short	0x0010
        /*00a2*/ 	.short	0x0054
        /*00a4*/ 	.byte	0x00, 0xf0, 0x11, 0x00


	//----- nvinfo : EIATTR_KPARAM_INFO
	.align		4
.L_37:
        /*00a8*/ 	.byte	0x04, 0x17
        /*00aa*/ 	.short	(.L_39 - .L_38)
.L_38:
        /*00ac*/ 	.word	0x00000000
        /*00b0*/ 	.short	0x000f
        /*00b2*/ 	.short	0x0050
        /*00b4*/ 	.byte	0x00, 0xf0, 0x11, 0x00


	//----- nvinfo : EIATTR_KPARAM_INFO
	.align		4
.L_39:
        /*00b8*/ 	.byte	0x04, 0x17
        /*00ba*/ 	.short	(.L_41 - .L_40)
.L_40:
        /*00bc*/ 	.word	0x00000000
        /*00c0*/ 	.short	0x000e
        /*00c2*/ 	.short	0x004c
        /*00c4*/ 	.byte	0x00, 0xf0, 0x11, 0x00


	//----- nvinfo : EIATTR_KPARAM_INFO
	.align		4
.L_41:
        /*00c8*/ 	.byte	0x04, 0x17
        /*00ca*/ 	.short	(.L_43 - .L_42)
.L_42:
        /*00cc*/ 	.word	0x00000000
        /*00d0*/ 	.short	0x000d
        /*00d2*/ 	.short	0x0048
        /*00d4*/ 	.byte	0x00, 0xf0, 0x11, 0x00


	//----- nvinfo : EIATTR_KPARAM_INFO
	.align		4
.L_43:
        /*00d8*/ 	.byte	0x04, 0x17
        /*00da*/ 	.short	(.L_45 - .L_44)
.L_44:
        /*00dc*/ 	.word	0x00000000
        /*00e0*/ 	.short	0x000c
        /*00e2*/ 	.short	0x0044
        /*00e4*/ 	.byte	0x00, 0xf0, 0x11, 0x00


	//----- nvinfo : EIATTR_KPARAM_INFO
	.align		4
.L_45:
        /*00e8*/ 	.byte	0x04, 0x17
        /*00ea*/ 	.short	(.L_47 - .L_46)
.L_46:
        /*00ec*/ 	.word	0x00000000
        /*00f0*/ 	.short	0x000b
        /*00f2*/ 	.short	0x0040
        /*00f4*/ 	.byte	0x00, 0xf0, 0x11, 0x00


	//----- nvinfo : EIATTR_KPARAM_INFO
	.align		4
.L_47:
        /*00f8*/ 	.byte	0x04, 0x17
        /*00fa*/ 	.short	(.L_49 - .L_48)
.L_48:
        /*00fc*/ 	.word	0x00000000
        /*0100*/ 	.short	0x000a
        /*0102*/ 	.short	0x003c
        /*0104*/ 	.byte	0x00, 0xf0, 0x11, 0x00


	//----- nvinfo : EIATTR_KPARAM_INFO
	.align		4
.L_49:
        /*0108*/ 	.byte	0x04, 0x17
        /*010a*/ 	.short	(.L_51 - .L_50)
.L_50:
        /*010c*/ 	.word	0x00000000
        /*0110*/ 	.short	0x0009
        /*0112*/ 	.short	0x0038
        /*0114*/ 	.byte	0x00, 0xf0, 0x11, 0x00


	//----- nvinfo : EIATTR_KPARAM_INFO
	.align		4
.L_51:
        /*0118*/ 	.byte	0x04, 0x17
        /*011a*/ 	.short	(.L_53 - .L_52)
.L_52:
        /*011c*/ 	.word	0x00000000
        /*0120*/ 	.short	0x0008
        /*0122*/ 	.short	0x0034
        /*0124*/ 	.byte	0x00, 0xf0, 0x11, 0x00


	//----- nvinfo : EIATTR_KPARAM_INFO
	.align		4
.L_53:
        /*0128*/ 	.byte	0x04, 0x17
        /*012a*/ 	.short	(.L_55 - .L_54)
.L_54:
        /*012c*/ 	.word	0x00000000
        /*0130*/ 	.short	0x0007
        /*0132*/ 	.short	0x0030
        /*0134*/ 	.byte	0x00, 0xf0, 0x11, 0x00


	//----- nvinfo : EIATTR_KPARAM_INFO
	.align		4
.L_55:
        /*0138*/ 	.byte	0x04, 0x17
        /*013a*/ 	.short	(.L_57 - .L_56)
.L_56:
        /*013c*/ 	.word	0x00000000
        /*0140*/ 	.short	0x0006
        /*0142*/ 	.short	0x002c
        /*0144*/ 	.byte	0x00, 0xf0, 0x11, 0x00


	//----- nvinfo : EIATTR_KPARAM_INFO
	.align		4
.L_57:
        /*0148*/ 	.byte	0x04, 0x17
        /*014a*/ 	.short	(.L_59 - .L_58)
.L_58:
        /*014c*/ 	.word	0x00000000
        /*0150*/ 	.short	0x0005
        /*0152*/ 	.short	0x0028
        /*0154*/ 	.byte	0x00, 0xf0, 0x11, 0x00


	//----- nvinfo : EIATTR_KPARAM_INFO
	.align		4
.L_59:
        /*0158*/ 	.byte	0x04, 0x17
        /*015a*/ 	.short	(.L_61 - .L_60)
.L_60:
        /*015c*/ 	.word	0x00000000
        /*0160*/ 	.short	0x0004
        /*0162*/ 	.short	0x0020
        /*0164*/ 	.byte	0x00, 0xf4, 0x21, 0x00


	//----- nvinfo : EIATTR_KPARAM_INFO
	.align		4
.L_61:
        /*0168*/ 	.byte	0x04, 0x17
        /*016a*/ 	.short	(.L_63 - .L_62)
.L_62:
        /*016c*/ 	.word	0x00000000
        /*0170*/ 	.short	0x0003
        /*0172*/ 	.short	0x0018
        /*0174*/ 	.byte	0x00, 0xf4, 0x21, 0x00


	//----- nvinfo : EIATTR_KPARAM_INFO
	.align		4
.L_63:
        /*0178*/ 	.byte	0x04, 0x17
        /*017a*/ 	.short	(.L_65 - .L_64)
.L_64:
        /*017c*/ 	.word	0x00000000
        /*0180*/ 	.short	0x0002
        /*0182*/ 	.short	0x0010
        /*0184*/ 	.byte	0x00, 0xf4, 0x21, 0x00


	//----- nvinfo : EIATTR_KPARAM_INFO
	.align		4
.L_65:
        /*0188*/ 	.byte	0x04, 0x17
        /*018a*/ 	.short	(.L_67 - .L_66)
.L_66:
        /*018c*/ 	.word	0x00000000
        /*0190*/ 	.short	0x0001
        /*0192*/ 	.short	0x0008
        /*0194*/ 	.byte	0x00, 0xf4, 0x21, 0x00


	//----- nvinfo : EIATTR_KPARAM_INFO
	.align		4
.L_67:
        /*0198*/ 	.byte	0x04, 0x17
        /*019a*/ 	.short	(.L_69 - .L_68)
.L_68:
        /*019c*/ 	.word	0x00000000
        /*01a0*/ 	.short	0x0000
        /*01a2*/ 	.short	0x0000
        /*01a4*/ 	.byte	0x00, 0xf4, 0x21, 0x00


	//----- nvinfo : EIATTR_AT_ENTRY_FRAGMENTS
	.align		4
.L_69:
        /*01a8*/ 	.byte	0x04, 0x4f
        /*01aa*/ 	.short	(.L_71 - .L_70)


	//   ....[0]....
.L_70:
        /*01ac*/ 	.word	0x00000004


	//----- nvinfo : EIATTR_RESERVED_SMEM_USED
	.align		4
.L_71:
        /*01b0*/ 	.byte	0x01, 0x41
	.zero		2


	//----- nvinfo : EIATTR_SPARSE_MMA_MASK
	.align		4
        /*01b4*/ 	.byte	0x03, 0x50
        /*01b6*/ 	.short	0x0000


	//----- nvinfo : EIATTR_TCGEN05_1CTA_USED
	.align		4
        /*01b8*/ 	.byte	0x01, 0x51
	.zero		2


	//----- nvinfo : EIATTR_MAXREG_COUNT
	.align		4
        /*01bc*/ 	.byte	0x03, 0x1b
        /*01be*/ 	.short	0x00ff


	//----- nvinfo : EIATTR_NUM_BARRIERS
	.align		4
        /*01c0*/ 	.byte	0x02, 0x4c
        /*01c2*/ 	.byte	0x01
	.zero		1


	//----- nvinfo : EIATTR_INT_WARP_WIDE_INSTR_OFFSETS
	.align		4
        /*01c4*/ 	.byte	0x04, 0x31
        /*01c6*/ 	.short	(.L_73 - .L_72)


	//   ....[0]....
.L_72:
        /*01c8*/ 	.word	0x000015e0


	//   ....[1]....
        /*01cc*/ 	.word	0x000015f0


	//   ....[2]....
        /*01d0*/ 	.word	0x00001ce0


	//   ....[3]....
        /*01d4*/ 	.word	0x00001d60


	//   ....[4]....
        /*01d8*/ 	.word	0x00006510


	//   ....[5]....
        /*01dc*/ 	.word	0x0000c500


	//   ....[6]....
        /*01e0*/ 	.word	0x0000c550


	//----- nvinfo : EIATTR_COOP_GROUP_MASK_REGIDS
	.align		4
.L_73:
        /*01e4*/ 	.byte	0x04, 0x29
        /*01e6*/ 	.short	(.L_75 - .L_74)


	//   ....[0]....
.L_74:
        /*01e8*/ 	.word	0xffffffff


	//   ....[1]....
        /*01ec*/ 	.word	0xffffffff


	//   ....[2]....
        /*01f0*/ 	.word	0xffffffff


	//   ....[3]....
        /*01f4*/ 	.word	0xffffffff


	//   ....[4]....
        /*01f8*/ 	.word	0xffffffff


	//   ....[5]....
        /*01fc*/ 	.word	0xffffffff


	//   ....[6]....
        /*0200*/ 	.word	0xffffffff


	//   ....[7]....
        /*0204*/ 	.word	0xffffffff


	//----- nvinfo : EIATTR_COOP_GROUP_INSTR_OFFSETS
	.align		4
.L_75:
        /*0208*/ 	.byte	0x04, 0x28
        /*020a*/ 	.short	(.L_77 - .L_76)


	//   ....[0]....
.L_76:
        /*020c*/ 	.word	0x00000060


	//   ....[1]....
        /*0210*/ 	.word	0x00000320


	//   ....[2]....
        /*0214*/ 	.word	0x00003600


	//   ....[3]....
        /*0218*/ 	.word	0x00005470


	//   ....[4]....
        /*021c*/ 	.word	0x00008a90


	//   ....[5]....
        /*0220*/ 	.word	0x00009c30


	//   ....[6]....
        /*0224*/ 	.word	0x0000c390


	//   ....[7]....
        /*0228*/ 	.word	0x0000c600


	//----- nvinfo : EIATTR_VRC_CTA_INIT_COUNT
	.align		4
.L_77:
        /*022c*/ 	.byte	0x02, 0x4a
        /*022e*/ 	.byte	0x80
	.zero		1


	//----- nvinfo : EIATTR_MBARRIER_INSTR_OFFSETS
	.align		4
        /*0230*/ 	.byte	0x04, 0x39
        /*0232*/ 	.short	(.L_79 - .L_78)


	//   ....[0]....
.L_78:
        /*0234*/ 	.word	0x00001a70
        /*0238*/ 	.word	0x000000ff
        /*023c*/ 	.word	0x00000000
        /*0240*/ 	.short	0x0100
        /*0242*/ 	.byte	0x0a
	.zero		1


	//   ....[1]....
        /*0244*/ 	.word	0x00001d50
        /*0248*/ 	.word	0x000000ff
        /*024c*/ 	.word	0x00010008
        /*0250*/ 	.short	0x0100
        /*0252*/ 	.byte	0x07
	.zero		1


	//   ....[2]....
        /*0254*/ 	.word	0x00001fc0
        /*0258*/ 	.word	0x000000ff
        /*025c*/ 	.word	0x00008000
        /*0260*/ 	.short	0x0100
        /*0262*/ 	.byte	0x07
	.zero		1


	//   ....[3]....
        /*0264*/ 	.word	0x00002220
        /*0268*/ 	.word	0x000000ff
        /*026c*/ 	.word	0x00008000
        /*0270*/ 	.short	0x010a
        /*0272*/ 	.byte	0x07
	.zero		1


	//   ....[4]....
        /*0274*/ 	.word	0x00002370
        /*0278*/ 	.word	0x000000ff
        /*027c*/ 	.word	0x00008000
        /*0280*/ 	.short	0x0108
        /*0282*/ 	.byte	0x07
	.zero		1


	//   ....[5]....
        /*0284*/ 	.word	0x000068a0
        /*0288*/ 	.word	0x000000ff
        /*028c*/ 	.word	0x00010010
        /*0290*/ 	.short	0x0100
        /*0292*/ 	.byte	0x07
	.zero		1


	//   ....[6]....
        /*0294*/ 	.word	0x00006b40
        /*0298*/ 	.word	0x000000ff
        /*029c*/ 	.word	0x00010010
        /*02a0*/ 	.short	0x010a
        /*02a2*/ 	.byte	0x07
	.zero		1


	//   ....[7]....
        /*02a4*/ 	.word	0x00008aa0
        /*02a8*/ 	.word	0x000000ff
        /*02ac*/ 	.word	0x00010010
        /*02b0*/ 	.short	0x0108
        /*02b2*/ 	.byte	0x07
	.zero		1


	//   ....[8]....
        /*02b4*/ 	.word	0x00009ad0
        /*02b8*/ 	.word	0x000000ff
        /*02bc*/ 	.word	0x00000000
        /*02c0*/ 	.short	0x010a
        /*02c2*/ 	.byte	0x0a
	.zero		1


	//   ....[9]....
        /*02c4*/ 	.word	0x0000ad70
        /*02c8*/ 	.word	0x000000ff
        /*02cc*/ 	.word	0x00000000
        /*02d0*/ 	.short	0x010a
        /*02d2*/ 	.byte	0x0a
	.zero		1


	//   ....[10]....
        /*02d4*/ 	.word	0x0000ae80
        /*02d8*/ 	.word	0x000000ff
        /*02dc*/ 	.word	0x00010000
        /*02e0*/ 	.short	0x0108
        /*02e2*/ 	.byte	0x07
	.zero		1


	//   ....[11]....
        /*02e4*/ 	.word	0x0000aeb0
        /*02e8*/ 	.word	0x000000ff
        /*02ec*/ 	.word	0x00010008
        /*02f0*/ 	.short	0x0108
        /*02f2*/ 	.byte	0x07
	.zero		1


	//   ....[12]....
        /*02f4*/ 	.word	0x0000c620
        /*02f8*/ 	.word	0x000000ff
        /*02fc*/ 	.word	0x00008000
        /*0300*/ 	.short	0x010a
        /*0302*/ 	.byte	0x07
	.zero		1


	//   ....[13]....
        /*0304*/ 	.word	0x0000c650
        /*0308*/ 	.word	0x000000ff
        /*030c*/ 	.word	0x00010010
        /*0310*/ 	.short	0x010a
        /*0312*/ 	.byte	0x07
	.zero		1


	//   ....[14]....
        /*0314*/ 	.word	0x0000c690
        /*0318*/ 	.word	0x000000ff
        /*031c*/ 	.word	0x00000000
        /*0320*/ 	.short	0x010a
        /*0322*/ 	.byte	0x0a
	.zero		1


	//   ....[15]....
        /*0324*/ 	.word	0x0000c6c0
        /*0328*/ 	.word	0x000000ff
        /*032c*/ 	.word	0x00000000
        /*0330*/ 	.short	0x010a
        /*0332*/ 	.byte	0x0a
	.zero		1


	//----- nvinfo : EIATTR_NUM_MBARRIERS
	.align		4
.L_79:
        /*0334*/ 	.byte	0x03, 0x38
        /*0336*/ 	.short	0xffff


	//----- nvinfo : EIATTR_EXIT_INSTR_OFFSETS
	.align		4
        /*0338*/ 	.byte	0x04, 0x1c
        /*033a*/ 	.short	(.L_81 - .L_80)


	//   ....[0]....
.L_80:
        /*033c*/ 	.word	0x0000c610


	//----- nvinfo : EIATTR_REQNTID
	.align		4
.L_81:
        /*0340*/ 	.byte	0x04, 0x10
        /*0342*/ 	.short	(.L_83 - .L_82)
.L_82:
        /*0344*/ 	.word	0x00000100
        /*0348*/ 	.word	0x00000001
        /*034c*/ 	.word	0x00000001


	//----- nvinfo : EIATTR_CRS_STACK_SIZE
	.align		4
.L_83:
        /*0350*/ 	.byte	0x04, 0x1e
        /*0352*/ 	.short	(.L_85 - .L_84)
.L_84:
        /*0354*/ 	.word	0x00000000


	//----- nvinfo : EIATTR_CBANK_PARAM_SIZE
	.align		4
.L_85:
        /*0358*/ 	.byte	0x03, 0x19
        /*035a*/ 	.short	0x0088


	//----- nvinfo : EIATTR_PARAM_CBANK
	.align		4
        /*035c*/ 	.byte	0x04, 0x0a
        /*035e*/ 	.short	(.L_87 - .L_86)
	.align		4
.L_86:
        /*0360*/ 	.word	index@(.nv.constant0.attn_fwd)
        /*0364*/ 	.short	0x0380
        /*0366*/ 	.short	0x0088


	//----- nvinfo : EIATTR_SW_WAR
	.align		4
.L_87:
        /*0368*/ 	.byte	0x04, 0x36
        /*036a*/ 	.short	(.L_89 - .L_88)
.L_88:
        /*036c*/ 	.word	0x00000008
.L_89:


//--------------------- .nv.compat                --------------------------
	.section	.nv.compat,"",@"SHT_CUDA_COMPAT_INFO"
	.align	4
        /*0000*/ 	.byte	0x02, 0x02, 0x02, 0x00, 0x02, 0x05, 0x05, 0x00, 0x02, 0x03, 0x00, 0x00, 0x02, 0x06, 0x01, 0x00


//--------------------- .nv.callgraph             --------------------------
	.section	.nv.callgraph,"",@"SHT_CUDA_CALLGRAPH"
	.align	4
	.sectionentsize	8
	.align		4
        /*0000*/ 	.word	0x00000000
	.align		4
        /*0004*/ 	.word	0xffffffff
	.align		4
        /*0008*/ 	.word	0x00000000
	.align		4
        /*000c*/ 	.word	0xfffffffe
	.align		4
        /*0010*/ 	.word	0x00000000
	.align		4
        /*0014*/ 	.word	0xfffffffd
	.align		4
        /*0018*/ 	.word	0x00000000
	.align		4
        /*001c*/ 	.word	0xfffffffc


//--------------------- .nv.constant4             --------------------------
	.section	.nv.constant4,"a",@progbits
	.align	8
	.align		8
.nv.constant4:
        /*0000*/ 	.dword	_$_str


//--------------------- .text.attn_fwd            --------------------------
	.section	.text.attn_fwd,"ax",@progbits
	.align	128
        .global         attn_fwd
        .type           attn_fwd,@function
        .size           attn_fwd,(.L_x_28 - attn_fwd)
        .other          attn_fwd,@"STO_CUDA_ENTRY STV_DEFAULT"
attn_fwd:
.text.attn_fwd:
[----:B------:R-:W0:Y:S01]  /*0000*/  LDC R1, c[0x0][0x37c] ;  /* 0x0000df00ff017b82 */ /* 0x000e220000000800 */
[----:B------:R-:W1:Y:S02]  /*0010*/  S2R R0, SR_TID.X ;  /* 0x0000000000007919 */ /* 0x000e640000002100 */
[----:B-1----:R-:W-:-:S13]  /*0020*/  ISETP.GE.U32.AND P0, PT, R0, 0x20, PT ;  /* 0x000000200000780c */ /* 0x002fda0003f06070 */
[----:B------:R-:W-:Y:S02]  /*0030*/  VOTEU.ANY UP1, P0 ;  /* 0x0000000000ff7886 */ /* 0x000fe40000020100 */
[----:B0-----:R-:W-:Y:S05]  /*0040*/  BRA.U UP1, `(.L_x_0) ;  /* 0x0000000101b87547 */ /* 0x001fea000b800000 */
[----:B------:R-:W0:Y:S01]  /*0050*/  S2UR UR6, SR_CgaCtaId ;  /* 0x00000000000679c3 */ /* 0x000e220000008800 */
[----:B------:R-:W-:Y:S01]  /*0060*/  NOP ;  /* 0x0000000000007918 */ /* 0x000fe20000000000 */
[----:B------:R-:W-:Y:S02]  /*0070*/  UMOV UR4, 0x40 ;  /* 0x0000004000047882 */ /* 0x000fe40000000000 */
[----:B0-----:R-:W-:-:S09]  /*0080*/  ULEA UR4, UR6, UR4, 0x18 ;  /* 0x0000000406047291 */ /* 0x001fd2000f8ec0ff */
[----:B------:R-:W0:Y:S01]  /*0090*/  LDS.U8 R2, [UR4] ;  /* 0x00000004ff027984 */ /* 0x000e220008000000 */
[----:B------:R-:W-:Y:S02]  /*00a0*/  UMOV UR4, 0x400 ;  /* 0x0000040000047882 */ /* 0x000fe40000000000 */
[----:B------:R-:W-:Y:S01]  /*00b0*/  ULEA UR4, UR6, UR4, 0x18 ;  /* 0x0000000406047291 */ /* 0x000fe2000f8ec0ff */
[----:B0-----:R-:W-:-:S13]  /*00c0*/  ISETP.NE.AND P0, PT, R2, RZ, PT ;  /* 0x000000ff0200720c */ /* 0x001fda0003f05270 */
[----:B------:R-:W-:Y:S05]  /*00d0*/  @P0 BRA `(.L_x_1) ;  /* 0x00000000007c0947 */ /* 0x000fea0003800000 */
[----:B------:R-:W-:-:S13]  /*00e0*/  ELECT P0, URZ, PT ;  /* 0x0000000000ff782f */ /* 0x000fda0003800000 */
[----:B------:R-:W-:Y:S05]  /*00f0*/  @!P0 BRA `(.L_x_2) ;  /* 0x0000000000848947 */ /* 0x000fea0003800000 */
[----:B------:R-:W-:Y:S01]  /*0100*/  UMOV UR5, 0x8 ;  /* 0x0000000800057882 */ /* 0x000fe20000000000 */
[----:B------:R-:W-:Y:S02]  /*0110*/  IMAD.MOV.U32 R5, RZ, RZ, 0x1 ;  /* 0x00000001ff057424 */ /* 0x000fe400078e00ff */
[----:B------:R-:W-:Y:S02]  /*0120*/  IMAD.MOV.U32 R3, RZ, RZ, 0xff ;  /* 0x000000ffff037424 */ /* 0x000fe400078e00ff */
[----:B------:R-:W-:Y:S04]  /*0130*/  DEPBAR.LE SB0, 0x36 ;  /* 0x00008d800000791a */ /* 0x000fe80000000000 */
[----:B------:R-:W0:Y:S02]  /*0140*/  UTCATOMSWS.FIND_AND_SET.ALIGN UP0, UR5, UR5 ;  /* 0x00000005000575e3 */ /* 0x000e240008000800 */
[----:B0-----:R-:W-:-:S04]  /*0150*/  PLOP3.LUT P0, PT, PT, PT, UP0, 0x80, 0x8 ;  /* 0x000000000008781c */ /* 0x001fc80003f0f008 */
[----:B------:R-:W-:-:S04]  /*0160*/  SEL R2, RZ, 0xffffffff, !P0 ;  /* 0xffffffffff027807 */ /* 0x000fc80004000000 */
[----:B------:R-:W-:Y:S01]  /*0170*/  ISETP.NE.AND P0, PT, R2, RZ, PT ;  /* 0x000000ff0200720c */ /* 0x000fe20003f05270 */
[----:B------:R-:W-:-:S12]  /*0180*/  IMAD.U32 R2, RZ, RZ, UR5 ;  /* 0x00000005ff027e24 */ /* 0x000fd8000f8e00ff */
[----:B------:R-:W-:Y:S05]  /*0190*/  @P0 BRA `(.L_x_3) ;  /* 0x0000000000240947 */ /* 0x000fea0003800000 */
.L_x_4:
[----:B------:R-:W-:Y:S05]  /*01a0*/  NANOSLEEP 0x64 ;  /* 0x000000640000795d */ /* 0x000fea0003800000 */
[----:B------:R-:W-:-:S05]  /*01b0*/  UMOV UR5, 0x8 ;  /* 0x0000000800057882 */ /* 0x000fca0000000000 */
[----:B------:R-:W-:Y:S04]  /*01c0*/  DEPBAR.LE SB0, 0x36 ;  /* 0x00008d800000791a */ /* 0x000fe80000000000 */
[----:B------:R-:W0:Y:S02]  /*01d0*/  UTCATOMSWS.FIND_AND_SET.ALIGN UP0, UR5, UR5 ;  /* 0x00000005000575e3 */ /* 0x000e240008000800 */
[----:B0-----:R-:W-:-:S04]  /*01e0*/  PLOP3.LUT P0, PT, PT, PT, UP0, 0x80, 0x8 ;  /* 0x000000000008781c */ /* 0x001fc80003f0f008 */
[----:B------:R-:W-:-:S04]  /*01f0*/  SEL R2, RZ, 0xffffffff, !P0 ;  /* 0xffffffffff027807 */ /* 0x000fc80004000000 */
[----:B------:R-:W-:Y:S01]  /*0200*/  ISETP.NE.AND P0, PT, R2, RZ, PT ;  /* 0x000000ff0200720c */ /* 0x000fe20003f05270 */
[----:B------:R-:W-:-:S12]  /*0210*/  IMAD.U32 R2, RZ, RZ, UR5 ;  /* 0x00000005ff027e24 */ /* 0x000fd8000f8e00ff */
[----:B------:R-:W-:Y:S05]  /*0220*/  @!P0 BRA `(.L_x_4) ;  /* 0xfffffffc00dc8947 */ /* 0x000fea000383ffff */
.L_x_3:
[C---:B------:R-:W-:Y:S01]  /*0230*/  VIADD R4, R2.reuse, 0x10 ;  /* 0x0000001002047836 */ /* 0x040fe20000000000 */
[----:B------:R-:W-:Y:S01]  /*0240*/  UMOV UR5, 0x50 ;  /* 0x0000005000057882 */ /* 0x000fe20000000000 */
[----:B------:R-:W-:Y:S01]  /*0250*/  SHF.L.U32 R3, R3, R2, RZ ;  /* 0x0000000203037219 */ /* 0x000fe200000006ff */
[----:B------:R-:W-:Y:S01]  /*0260*/  ULEA UR5, UR6, UR5, 0x18 ;  /* 0x0000000506057291 */ /* 0x000fe2000f8ec0ff */
[----:B------:R-:W-:Y:S01]  /*0270*/  IMAD.SHL.U32 R2, R2, 0x20, RZ ;  /* 0x0000002002027824 */ /* 0x000fe200078e00ff */
[----:B------:R-:W-:-:S04]  /*0280*/  SHF.L.U32 R4, R5, R4, RZ ;  /* 0x0000000405047219 */ /* 0x000fc800000006ff */
[----:B------:R-:W-:-:S05]  /*0290*/  LOP3.LUT R3, R4, R3, RZ, 0xfc, !PT ;  /* 0x0000000304037212 */ /* 0x000fca00078efcff */
[----:B------:R0:W-:Y:S04]  /*02a0*/  ATOMS.OR RZ, [UR5], R3 ;  /* 0x00000003ffff798c */ /* 0x0001e8000b000005 */
[----:B------:R0:W-:Y:S01]  /*02b0*/  STS [UR4], R2 ;  /* 0x00000002ff007988 */ /* 0x0001e20008000804 */
[----:B------:R-:W-:Y:S05]  /*02c0*/  BRA `(.L_x_2) ;  /* 0x0000000000107947 */ /* 0x000fea0003800000 */
.L_x_1:
[----:B------:R-:W-:-:S05]  /*02d0*/  IMAD.MOV.U32 R2, RZ, RZ, -0x1 ;  /* 0xffffffffff027424 */ /* 0x000fca00078e00ff */
[----:B------:R0:W-:Y:S02]  /*02e0*/  STS [UR4], R2 ;  /* 0x00000002ff007988 */ /* 0x0001e40008000804 */
[----:B0-----:R-:W-:-:S07]  /*02f0*/  MOV R2, 0x310 ;  /* 0x0000031000027802 */ /* 0x001fce0000000f00 */
[----:B------:R-:W-:Y:S05]  /*0300*/  CALL.REL.NOINC `($__internal_1_$__cuda_sm10x_tcgen05_guardrail_trap_phase_invalid_during_alloc) ;  /* 0x000000c400047944 */ /* 0x000fea0003c00000 */
.L_x_2:
[----:B------:R-:W-:Y:S05]  /*0310*/  WARPSYNC.ALL ;  /* 0x0000000000007948 */ /* 0x000fea0003800000 */
[----:B------:R-:W-:Y:S01]  /*0320*/  NOP ;  /* 0x0000000000007918 */ /* 0x000fe20000000000 */
.L_x_0:
[----:B------:R-:W1:Y:S01]  /*0330*/  S2UR UR6, SR_CTAID.X ;  /* 0x00000000000679c3 */ /* 0x000e620000002500 */
[----:B------:R-:W2:Y:S01]  /*0340*/  LDCU.64 UR4, c[0x0][0x3b0] ;  /* 0x00007600ff0477ac */ /* 0x000ea20008000a00 */
[----:B------:R-:W-:Y:S01]  /*0350*/  SHF.R.U32.HI R134, RZ, 0x7, R0 ;  /* 0x00000007ff867819 */ /* 0x000fe20000011600 */
[----:B------:R-:W3:Y:S03]  /*0360*/  LDCU.64 UR22, c[0x0][0x358] ;  /* 0x00006b00ff1677ac */ /* 0x000ee60008000a00 */
[----:B------:R-:W-:Y:S02]  /*0370*/  SGXT.U32 R134, R134, 0x1 ;  /* 0x000000018686781a */ /* 0x000fe40000000000 */
[----:B------:R-:W2:Y:S08]  /*0380*/  S2UR UR8, SR_CTAID.Y ;  /* 0x00000000000879c3 */ /* 0x000eb00000002600 */
[----:B------:R-:W4:Y:S01]  /*0390*/  LDC R22, c[0x0][0x3b8] ;  /* 0x0000ee00ff167b82 */ /* 0x000f220000000800 */
[----:B-1----:R-:W-:-:S07]  /*03a0*/  USHF.L.U32 UR6, UR6, 0x7, URZ ;  /* 0x0000000706067899 */ /* 0x002fce00080006ff */
[----:B------:R-:W1:Y:S01]  /*03b0*/  LDC.64 R18, c[0x0][0x380] ;  /* 0x0000e000ff127b82 */ /* 0x000e620000000a00 */
[----:B0-----:R-:W-:Y:S01]  /*03c0*/  IMAD.U32 R3, RZ, RZ, UR6 ;  /* 0x00000006ff037e24 */ /* 0x001fe2000f8e00ff */
[----:B--2---:R-:W-:-:S06]  /*03d0*/  UIMAD UR4, UR8, UR4, URZ ;  /* 0x00000004080472a4 */ /* 0x004fcc000f8e02ff */
[----:B------:R-:W0:Y:S01]  /*03e0*/  S2UR UR9, SR_CgaCtaId ;  /* 0x00000000000979c3 */ /* 0x000e220000008800 */
[----:B------:R-:W-:Y:S01]  /*03f0*/  LOP3.LUT R2, R3, 0x7f, R0, 0xf8, !PT ;  /* 0x0000007f03027812 */ /* 0x000fe200078ef800 */
[----:B------:R-:W-:-:S04]  /*0400*/  USHF.L.U32 UR7, UR4, 0x1, URZ ;  /* 0x0000000104077899 */ /* 0x000fc800080006ff */
[----:B------:R-:W-:Y:S01]  /*0410*/  IMAD R3, R2, UR5, RZ ;  /* 0x0000000502037c24 */ /* 0x000fe2000f8e02ff */
[----:B------:R-:W-:Y:S01]  /*0420*/  UIMAD.WIDE UR4, UR4, 0x2, URZ ;  /* 0x00000002040478a5 */ /* 0x000fe2000f8e02ff */
[----:B----4-:R-:W-:Y:S01]  /*0430*/  IMAD R6, R134, R22, RZ ;  /* 0x0000001686067224 */ /* 0x010fe200078e02ff */
[----:B------:R-:W2:Y:S01]  /*0440*/  LDC.64 R64, c[0x0][0x3c0] ;  /* 0x0000f000ff407b82 */ /* 0x000ea20000000a00 */
[C---:B------:R-:W-:Y:S02]  /*0450*/  IMAD.SHL.U32 R5, R3.reuse, 0x2, RZ ;  /* 0x0000000203057824 */ /* 0x040fe400078e00ff */
[----:B------:R-:W-:Y:S02]  /*0460*/  IMAD R7, R22, 0x2, R6 ;  /* 0x0000000216077824 */ /* 0x000fe400078e0206 */
[----:B------:R-:W-:-:S03]  /*0470*/  IMAD.HI R4, R3, 0x2, RZ ;  /* 0x0000000203047827 */ /* 0x000fc600078e02ff */
[----:B------:R-:W-:Y:S01]  /*0480*/  BAR.SYNC.DEFER_BLOCKING 0x0 ;  /* 0x0000000000007b1d */ /* 0x000fe20000010000 */
[----:B-1----:R-:W-:Y:S01]  /*0490*/  IADD3 R18, P0, P1, R5, UR7, R18 ;  /* 0x0000000705127c10 */ /* 0x002fe2000f91e012 */
[----:B------:R-:W-:-:S03]  /*04a0*/  IMAD R9, R22, 0x2, R7 ;  /* 0x0000000216097824 */ /* 0x000fc600078e0207 */
[----:B------:R-:W-:Y:S01]  /*04b0*/  IADD3.X R20, PT, PT, R4, UR5, R19, P0, P1 ;  /* 0x0000000504147c10 */ /* 0x000fe200087e2413 */
[----:B------:R-:W-:Y:S01]  /*04c0*/  UMOV UR7, 0x400 ;  /* 0x0000040000077882 */ /* 0x000fe20000000000 */
[----:B------:R-:W-:Y:S01]  /*04d0*/  IMAD R3, R22, 0x2, R9 ;  /* 0x0000000216037824 */ /* 0x000fe200078e0209 */
[----:B0-----:R-:W-:Y:S01]  /*04e0*/  ULEA UR7, UR9, UR7, 0x18 ;  /* 0x0000000709077291 */ /* 0x001fe2000f8ec0ff */
[----:B------:R-:W-:Y:S01]  /*04f0*/  LEA R4, P0, R6, R18, 0x1 ;  /* 0x0000001206047211 */ /* 0x000fe200078008ff */
[----:B------:R-:W0:Y:S01]  /*0500*/  LDCU UR4, c[0x0][0x3c8] ;  /* 0x00007900ff0477ac */ /* 0x000e220008000800 */
[----:B------:R-:W-:Y:S01]  /*0510*/  IMAD R10, R22, 0x2, R3 ;  /* 0x00000002160a7824 */ /* 0x000fe200078e0203 */
[----:B------:R-:W1:Y:S01]  /*0520*/  LDC.64 R68, c[0x0][0x388] ;  /* 0x0000e200ff447b82 */ /* 0x000e620000000a00 */
[----:B------:R-:W-:Y:S02]  /*0530*/  LEA.HI.X.SX32 R5, R6, R20, 0x1, P0 ;  /* 0x0000001406057211 */ /* 0x000fe400000f0eff */
[----:B------:R-:W-:-:S02]  /*0540*/  LEA R6, P0, R7, R18, 0x1 ;  /* 0x0000001207067211 */ /* 0x000fc400078008ff */
[C---:B------:R-:W-:Y:S01]  /*0550*/  LEA R12, P1, R10.reuse, R18, 0x1 ;  /* 0x000000120a0c7211 */ /* 0x040fe200078208ff */
[----:B------:R-:W4:Y:S03]  /*0560*/  LDS R41, [UR7] ;  /* 0x00000007ff297984 */ /* 0x000f260008000800 */
[-C--:B------:R-:W-:Y:S01]  /*0570*/  LEA.HI.X.SX32 R13, R10, R20.reuse, 0x1, P1 ;  /* 0x000000140a0d7211 */ /* 0x080fe200008f0eff */
[----:B------:R-:W-:Y:S01]  /*0580*/  BAR.SYNC.DEFER_BLOCKING 0x0 ;  /* 0x0000000000007b1d */ /* 0x000fe20000010000 */
[----:B------:R-:W-:Y:S01]  /*0590*/  LEA.HI.X.SX32 R7, R7, R20, 0x1, P0 ;  /* 0x0000001407077211 */ /* 0x000fe200000f0eff */
[----:B------:R-:W-:Y:S01]  /*05a0*/  IMAD R15, R22, 0x2, R10 ;  /* 0x00000002160f7824 */ /* 0x000fe200078e020a */
[----:B------:R-:W-:-:S04]  /*05b0*/  LEA R10, P0, R3, R18, 0x1 ;  /* 0x00000012030a7211 */ /* 0x000fc800078008ff */
[----:B------:R-:W-:Y:S01]  /*05c0*/  LEA.HI.X.SX32 R11, R3, R20, 0x1, P0 ;  /* 0x00000014030b7211 */ /* 0x000fe200000f0eff */
[----:B------:R-:W-:Y:S01]  /*05d0*/  IMAD R3, R22, 0x2, R15 ;  /* 0x0000000216037824 */ /* 0x000fe200078e020f */
[----:B------:R-:W-:-:S03]  /*05e0*/  LEA R14, P0, R15, R18, 0x1 ;  /* 0x000000120f0e7211 */ /* 0x000fc600078008ff */
[C---:B------:R-:W-:Y:S01]  /*05f0*/  IMAD R16, R22.reuse, 0x2, R3 ;  /* 0x0000000216107824 */ /* 0x040fe200078e0203 */
[----:B------:R-:W-:Y:S02]  /*0600*/  LEA.HI.X.SX32 R15, R15, R20, 0x1, P0 ;  /* 0x000000140f0f7211 */ /* 0x000fe400000f0eff */
[----:B------:R-:W-:Y:S01]  /*0610*/  LEA R8, P1, R9, R18, 0x1 ;  /* 0x0000001209087211 */ /* 0x000fe200078208ff */
[----:B------:R-:W-:-:S03]  /*0620*/  IMAD R17, R22, 0x2, R16 ;  /* 0x0000000216117824 */ /* 0x000fc600078e0210 */
[----:B------:R-:W-:Y:S01]  /*0630*/  LEA.HI.X.SX32 R9, R9, R20, 0x1, P1 ;  /* 0x0000001409097211 */ /* 0x000fe200008f0eff */
[----:B---3--:R3:W5:Y:S04]  /*0640*/  LDG.E.U16 R136, desc[UR22][R4.64] ;  /* 0x0000001604887981 */ /* 0x008768000c1e1500 */
[----:B------:R0:W5:Y:S04]  /*0650*/  LDG.E.U16 R138, desc[UR22][R6.64] ;  /* 0x00000016068a7981 */ /* 0x000168000c1e1500 */
[----:B------:R1:W5:Y:S01]  /*0660*/  LDG.E.U16 R19, desc[UR22][R8.64] ;  /* 0x0000001608137981 */ /* 0x000362000c1e1500 */
[----:B---3--:R-:W-:-:S03]  /*0670*/  LEA R4, P0, R3, R18, 0x1 ;  /* 0x0000001203047211 */ /* 0x008fc600078008ff */
[----:B------:R3:W5:Y:S01]  /*0680*/  LDG.E.U16 R21, desc[UR22][R10.64] ;  /* 0x000000160a157981 */ /* 0x000762000c1e1500 */
[----:B------:R-:W-:Y:S01]  /*0690*/  LEA.HI.X.SX32 R5, R3, R20, 0x1, P0 ;  /* 0x0000001403057211 */ /* 0x000fe200000f0eff */
[C---:B------:R-:W-:Y:S01]  /*06a0*/  IMAD R3, R22.reuse, 0x2, R17 ;  /* 0x0000000216037824 */ /* 0x040fe200078e0211 */
[C---:B0-----:R-:W-:Y:S01]  /*06b0*/  LEA R6, P0, R17.reuse, R18, 0x1 ;  /* 0x0000001211067211 */ /* 0x041fe200078008ff */
[----:B------:R0:W5:Y:S03]  /*06c0*/  LDG.E.U16 R140, desc[UR22][R12.64] ;  /* 0x000000160c8c7981 */ /* 0x000166000c1e1500 */
[----:B------:R-:W-:Y:S01]  /*06d0*/  LEA.HI.X.SX32 R7, R17, R20, 0x1, P0 ;  /* 0x0000001411077211 */ /* 0x000fe200000f0eff */
[----:B------:R2:W5:Y:S01]  /*06e0*/  LDG.E.U16 R142, desc[UR22][R14.64] ;  /* 0x000000160e8e7981 */ /* 0x000562000c1e1500 */
[----:B-1----:R-:W-:Y:S01]  /*06f0*/  LEA R8, P0, R3, R18, 0x1 ;  /* 0x0000001203087211 */ /* 0x002fe200078008ff */
[----:B---3--:R-:W-:-:S02]  /*0700*/  IMAD R11, R22, 0x2, R3 ;  /* 0x00000002160b7824 */ /* 0x008fc400078e0203 */
[----:B------:R1:W5:Y:S01]  /*0710*/  LDG.E.U16 R23, desc[UR22][R4.64] ;  /* 0x0000001604177981 */ /* 0x000362000c1e1500 */
[----:B------:R-:W-:Y:S01]  /*0720*/  LEA.HI.X.SX32 R9, R3, R20, 0x1, P0 ;  /* 0x0000001403097211 */ /* 0x000fe200000f0eff */
[----:B------:R-:W-:Y:S01]  /*0730*/  IMAD R3, R22, 0x2, R11 ;  /* 0x0000000216037824 */ /* 0x000fe200078e020b */
[CC--:B0-----:R-:W-:Y:S01]  /*0740*/  LEA R12, P1, R16.reuse, R18.reuse, 0x1 ;  /* 0x00000012100c7211 */ /* 0x0c1fe200078208ff */
[----:B------:R0:W5:Y:S01]  /*0750*/  LDG.E.U16 R144, desc[UR22][R6.64] ;  /* 0x0000001606907981 */ /* 0x000162000c1e1500 */
[----:B------:R-:W-:Y:S02]  /*0760*/  LEA R10, P0, R11, R18, 0x1 ;  /* 0x000000120b0a7211 */ /* 0x000fe400078008ff */
[----:B------:R-:W-:Y:S01]  /*0770*/  LEA.HI.X.SX32 R13, R16, R20, 0x1, P1 ;  /* 0x00000014100d7211 */ /* 0x000fe200008f0eff */
[----:B------:R-:W-:Y:S01]  /*0780*/  IMAD R16, R22, 0x2, R3 ;  /* 0x0000000216107824 */ /* 0x000fe200078e0203 */
[----:B--2---:R-:W-:Y:S01]  /*0790*/  LEA R14, P1, R3, R18, 0x1 ;  /* 0x00000012030e7211 */ /* 0x004fe200078208ff */
[----:B------:R-:W5:Y:S01]  /*07a0*/  LDG.E.U16 R146, desc[UR22][R8.64] ;  /* 0x0000001608927981 */ /* 0x000f62000c1e1500 */
[----:B------:R-:W-:-:S02]  /*07b0*/  LEA.HI.X.SX32 R11, R11, R20, 0x1, P0 ;  /* 0x000000140b0b7211 */ /* 0x000fc400000f0eff */
[----:B------:R-:W-:Y:S01]  /*07c0*/  LEA.HI.X.SX32 R15, R3, R20, 0x1, P1 ;  /* 0x00000014030f7211 */ /* 0x000fe200008f0eff */
[----:B------:R-:W-:Y:S01]  /*07d0*/  IMAD R3, R22, 0x2, R16 ;  /* 0x0000000216037824 */ /* 0x000fe200078e0210 */
[C---:B-1----:R-:W-:Y:S01]  /*07e0*/  LEA R4, P0, R16.reuse, R18, 0x1 ;  /* 0x0000001210047211 */ /* 0x042fe200078008ff */
[----:B------:R1:W5:Y:S03]  /*07f0*/  LDG.E.U16 R17, desc[UR22][R12.64] ;  /* 0x000000160c117981 */ /* 0x000366000c1e1500 */
[----:B------:R-:W-:Y:S01]  /*0800*/  LEA.HI.X.SX32 R5, R16, R20, 0x1, P0 ;  /* 0x0000001410057211 */ /* 0x000fe200000f0eff */
[----:B------:R2:W5:Y:S01]  /*0810*/  LDG.E.U16 R25, desc[UR22][R10.64] ;  /* 0x000000160a197981 */ /* 0x000562000c1e1500 */
[----:B0-----:R-:W-:-:S03]  /*0820*/  LEA R6, P0, R3, R18, 0x1 ;  /* 0x0000001203067211 */ /* 0x001fc600078008ff */
[----:B------:R-:W5:Y:S01]  /*0830*/  LDG.E.U16 R148, desc[UR22][R4.64] ;  /* 0x0000001604947981 */ /* 0x000f62000c1e1500 */
[C---:B-1----:R-:W-:Y:S01]  /*0840*/  IMAD R13, R22.reuse, 0x2, R3 ;  /* 0x00000002160d7824 */ /* 0x042fe200078e0203 */
[----:B------:R-:W-:Y:S02]  /*0850*/  LEA.HI.X.SX32 R7, R3, R20, 0x1, P0 ;  /* 0x0000001403077211 */ /* 0x000fe400000f0eff */
[----:B------:R0:W5:Y:S01]  /*0860*/  LDG.E.U16 R27, desc[UR22][R14.64] ;  /* 0x000000160e1b7981 */ /* 0x000162000c1e1500 */
[C---:B------:R-:W-:Y:S01]  /*0870*/  IMAD R3, R22.reuse, 0x2, R13 ;  /* 0x0000000216037824 */ /* 0x040fe200078e020d */
[-C--:B------:R-:W-:Y:S02]  /*0880*/  LEA R8, P0, R13, R18.reuse, 0x1 ;  /* 0x000000120d087211 */ /* 0x080fe400078008ff */
[----:B------:R1:W5:Y:S01]  /*0890*/  LDG.E.U16 R150, desc[UR22][R6.64] ;  /* 0x0000001606967981 */ /* 0x000362000c1e1500 */
[----:B------:R-:W-:Y:S01]  /*08a0*/  IMAD R16, R22, 0x2, R3 ;  /* 0x0000000216107824 */ /* 0x000fe200078e0203 */
[----:B------:R-:W-:-:S02]  /*08b0*/  LEA R12, P1, R3, R18, 0x1 ;  /* 0x00000012030c7211 */ /* 0x000fc400078208ff */
[-C--:B------:R-:W-:Y:S02]  /*08c0*/  LEA.HI.X.SX32 R9, R13, R20.reuse, 0x1, P0 ;  /* 0x000000140d097211 */ /* 0x080fe400000f0eff */
[----:B------:R-:W-:Y:S01]  /*08d0*/  LEA.HI.X.SX32 R13, R3, R20, 0x1, P1 ;  /* 0x00000014030d7211 */ /* 0x000fe200008f0eff */
[----:B------:R-:W-:Y:S01]  /*08e0*/  IMAD R3, R22, 0x2, R16 ;  /* 0x0000000216037824 */ /* 0x000fe200078e0210 */
[C---:B--2---:R-:W-:Y:S01]  /*08f0*/  LEA R10, P0, R16.reuse, R18, 0x1 ;  /* 0x00000012100a7211 */ /* 0x044fe200078008ff */
[----:B------:R2:W5:Y:S03]  /*0900*/  LDG.E.U16 R29, desc[UR22][R8.64] ;  /* 0x00000016081d7981 */ /* 0x000566000c1e1500 */
[----:B------:R-:W-:Y:S01]  /*0910*/  LEA.HI.X.SX32 R11, R16, R20, 0x1, P0 ;  /* 0x00000014100b7211 */ /* 0x000fe200000f0eff */
[C---:B0-----:R-:W-:Y:S01]  /*0920*/  IMAD R15, R22.reuse, 0x2, R3 ;  /* 0x00000002160f7824 */ /* 0x041fe200078e0203 */
[C---:B------:R-:W-:Y:S01]  /*0930*/  LEA R4, P0, R3.reuse, R18, 0x1 ;  /* 0x0000001203047211 */ /* 0x040fe200078008ff */
[----:B------:R0:W5:Y:S03]  /*0940*/  LDG.E.U16 R31, desc[UR22][R12.64] ;  /* 0x000000160c1f7981 */ /* 0x000166000c1e1500 */
[----:B------:R-:W-:Y:S01]  /*0950*/  LEA.HI.X.SX32 R5, R3, R20, 0x1, P0 ;  /* 0x0000001403057211 */ /* 0x000fe200000f0eff */
[C---:B------:R-:W-:Y:S01]  /*0960*/  IMAD R3, R22.reuse, 0x2, R15 ;  /* 0x0000000216037824 */ /* 0x040fe200078e020f */
[-C--:B-1----:R-:W-:Y:S01]  /*0970*/  LEA R6, P0, R15, R18.reuse, 0x1 ;  /* 0x000000120f067211 */ /* 0x082fe200078008ff */
[----:B------:R1:W5:Y:S02]  /*0980*/  LDG.E.U16 R152, desc[UR22][R10.64] ;  /* 0x000000160a987981 */ /* 0x000364000c1e1500 */
[----:B------:R-:W-:Y:S01]  /*0990*/  IMAD R16, R22, 0x2, R3 ;  /* 0x0000000216107824 */ /* 0x000fe200078e0203 */
[----:B------:R-:W-:Y:S01]  /*09a0*/  LEA R14, P1, R3, R18, 0x1 ;  /* 0x00000012030e7211 */ /* 0x000fe200078208ff */
[----:B------:R3:W5:Y:S01]  /*09b0*/  LDG.E.U16 R154, desc[UR22][R4.64] ;  /* 0x00000016049a7981 */ /* 0x000762000c1e1500 */
[----:B------:R-:W-:-:S02]  /*09c0*/  LEA.HI.X.SX32 R7, R15, R20, 0x1, P0 ;  /* 0x000000140f077211 */ /* 0x000fc400000f0eff */
[----:B------:R-:W-:Y:S01]  /*09d0*/  LEA.HI.X.SX32 R15, R3, R20, 0x1, P1 ;  /* 0x00000014030f7211 */ /* 0x000fe200008f0eff */
[----:B------:R-:W-:Y:S01]  /*09e0*/  IMAD R3, R22, 0x2, R16 ;  /* 0x0000000216037824 */ /* 0x000fe200078e0210 */
[C---:B--2---:R-:W-:Y:S01]  /*09f0*/  LEA R8, P0, R16.reuse, R18, 0x1 ;  /* 0x0000001210087211 */ /* 0x044fe200078008ff */
[----:B------:R2:W5:Y:S03]  /*0a00*/  LDG.E.U16 R33, desc[UR22][R6.64] ;  /* 0x0000001606217981 */ /* 0x000566000c1e1500 */
[----:B------:R-:W-:Y:S01]  /*0a10*/  LEA.HI.X.SX32 R9, R16, R20, 0x1, P0 ;  /* 0x0000001410097211 */ /* 0x000fe200000f0eff */
[C---:B0-----:R-:W-:Y:S01]  /*0a20*/  IMAD R13, R22.reuse, 0x2, R3 ;  /* 0x00000002160d7824 */ /* 0x041fe200078e0203 */
[C---:B-1----:R-:W-:Y:S01]  /*0a30*/  LEA R10, P0, R3.reuse, R18, 0x1 ;  /* 0x00000012030a7211 */ /* 0x042fe200078008ff */
[----:B------:R0:W5:Y:S03]  /*0a40*/  LDG.E.U16 R35, desc[UR22][R14.64] ;  /* 0x000000160e237981 */ /* 0x000166000c1e1500 */
[----:B------:R-:W-:Y:S01]  /*0a50*/  LEA.HI.X.SX32 R11, R3, R20, 0x1, P0 ;  /* 0x00000014030b7211 */ /* 0x000fe200000f0eff */
[C---:B------:R-:W-:Y:S01]  /*0a60*/  IMAD R3, R22.reuse, 0x2, R13 ;  /* 0x0000000216037824 */ /* 0x040fe200078e020d */
[-C--:B---3--:R-:W-:Y:S01]  /*0a70*/  LEA R4, P0, R13, R18.reuse, 0x1 ;  /* 0x000000120d047211 */ /* 0x088fe200078008ff */
[----:B------:R1:W5:Y:S02]  /*0a80*/  LDG.E.U16 R156, desc[UR22][R8.64] ;  /* 0x00000016089c7981 */ /* 0x000364000c1e1500 */
[----:B------:R-:W-:Y:S01]  /*0a90*/  IMAD R16, R22, 0x2, R3 ;  /* 0x0000000216107824 */ /* 0x000fe200078e0203 */
[----:B------:R-:W-:Y:S01]  /*0aa0*/  LEA R12, P1, R3, R18, 0x1 ;  /* 0x00000012030c7211 */ /* 0x000fe200078208ff */
[----:B------:R3:W5:Y:S01]  /*0ab0*/  LDG.E.U16 R158, desc[UR22][R10.64] ;  /* 0x000000160a9e7981 */ /* 0x000762000c1e1500 */
[----:B------:R-:W-:-:S02]  /*0ac0*/  LEA.HI.X.SX32 R5, R13, R20, 0x1, P0 ;  /* 0x000000140d057211 */ /* 0x000fc400000f0eff */
[----:B------:R-:W-:Y:S01]  /*0ad0*/  LEA.HI.X.SX32 R13, R3, R20, 0x1, P1 ;  /* 0x00000014030d7211 */ /* 0x000fe200008f0eff */
[----:B------:R-:W-:Y:S01]  /*0ae0*/  IMAD R3, R22, 0x2, R16 ;  /* 0x0000000216037824 */ /* 0x000fe200078e0210 */
[----:B--2---:R-:W-:Y:S01]  /*0af0*/  LEA R6, P0, R16, R18, 0x1 ;  /* 0x0000001210067211 */ /* 0x004fe200078008ff */
[----:B------:R2:W5:Y:S02]  /*0b00*/  LDG.E.U16 R37, desc[UR22][R4.64] ;  /* 0x0000001604257981 */ /* 0x000564000c1e1500 */
[----:B0-----:R-:W-:Y:S01]  /*0b10*/  IMAD R15, R22, 0x2, R3 ;  /* 0x00000002160f7824 */ /* 0x001fe200078e0203 */
[----:B------:R-:W-:Y:S01]  /*0b20*/  LEA.HI.X.SX32 R7, R16, R20, 0x1, P0 ;  /* 0x0000001410077211 */ /* 0x000fe200000f0eff */
[----:B------:R0:W5:Y:S01]  /*0b30*/  LDG.E.U16 R39, desc[UR22][R12.64] ;  /* 0x000000160c277981 */ /* 0x000162000c1e1500 */
[----:B-1----:R-:W-:-:S03]  /*0b40*/  LEA R8, P0, R3, R18, 0x1 ;  /* 0x0000001203087211 */ /* 0x002fc600078008ff */
[----:B------:R-:W5:Y:S01]  /*0b50*/  LDG.E.U16 R160, desc[UR22][R6.64] ;  /* 0x0000001606a07981 */ /* 0x000f62000c1e1500 */
[----:B------:R-:W-:Y:S01]  /*0b60*/  LEA.HI.X.SX32 R9, R3, R20, 0x1, P0 ;  /* 0x0000001403097211 */ /* 0x000fe200000f0eff */
[----:B------:R-:W-:Y:S01]  /*0b70*/  IMAD R3, R22, 0x2, R15 ;  /* 0x0000000216037824 */ /* 0x000fe200078e020f */
[----:B---3--:R-:W-:-:S03]  /*0b80*/  LEA R10, P0, R15, R18, 0x1 ;  /* 0x000000120f0a7211 */ /* 0x008fc600078008ff */
[----:B------:R-:W5:Y:S01]  /*0b90*/  LDG.E.U16 R162, desc[UR22][R8.64] ;  /* 0x0000001608a27981 */ /* 0x000f62000c1e1500 */
[----:B------:R-:W-:Y:S01]  /*0ba0*/  LEA.HI.X.SX32 R11, R15, R20, 0x1, P0 ;  /* 0x000000140f0b7211 */ /* 0x000fe200000f0eff */
[----:B------:R-:W-:Y:S01]  /*0bb0*/  IMAD R16, R22, 0x2, R3 ;  /* 0x0000000216107824 */ /* 0x000fe200078e0203 */
[----:B------:R-:W-:-:S04]  /*0bc0*/  LEA R14, P1, R3, R18, 0x1 ;  /* 0x00000012030e7211 */ /* 0x000fc800078208ff */
[----:B------:R-:W-:Y:S01]  /*0bd0*/  LEA.HI.X.SX32 R15, R3, R20, 0x1, P1 ;  /* 0x00000014030f7211 */ /* 0x000fe200008f0eff */
[----:B------:R-:W-:Y:S01]  /*0be0*/  IMAD R3, R22, 0x2, R16 ;  /* 0x0000000216037824 */ /* 0x000fe200078e0210 */
[----:B------:R1:W5:Y:S01]  /*0bf0*/  LDG.E.U16 R11, desc[UR22][R10.64] ;  /* 0x000000160a0b7981 */ /* 0x000362000c1e1500 */
[----:B--2---:R-:W-:Y:S02]  /*0c00*/  LEA R4, P0, R16, R18, 0x1 ;  /* 0x0000001210047211 */ /* 0x004fe400078008ff */
[----:B0-----:R-:W-:Y:S01]  /*0c10*/  IMAD R13, R22, 0x2, R3 ;  /* 0x00000002160d7824 */ /* 0x001fe200078e0203 */
[----:B------:R0:W5:Y:S01]  /*0c20*/  LDG.E.U16 R15, desc[UR22][R14.64] ;  /* 0x000000160e0f7981 */ /* 0x000162000c1e1500 */
[----:B-1----:R-:W-:Y:S02]  /*0c30*/  SHF.R.U32.HI R10, RZ, 0x6, R0 ;  /* 0x00000006ff0a7819 */ /* 0x002fe40000011600 */
[----:B------:R-:W-:Y:S02]  /*0c40*/  LEA.HI.X.SX32 R5, R16, R20, 0x1, P0 ;  /* 0x0000001410057211 */ /* 0x000fe400000f0eff */
[----:B------:R-:W-:Y:S01]  /*0c50*/  SGXT.U32 R10, R10, 0x2 ;  /* 0x000000020a0a781a */ /* 0x000fe20000000000 */
[----:B------:R-:W-:Y:S01]  /*0c60*/  IMAD R16, R22, 0x2, R13 ;  /* 0x0000000216107824 */ /* 0x000fe200078e020d */
[C---:B------:R-:W-:Y:S01]  /*0c70*/  LEA R6, P0, R3.reuse, R18, 0x1 ;  /* 0x0000001203067211 */ /* 0x040fe200078008ff */
[----:B------:R-:W5:Y:S02]  /*0c80*/  LDG.E.U16 R164, desc[UR22][R4.64] ;  /* 0x0000001604a47981 */ /* 0x000f64000c1e1500 */
[----:B------:R-:W-:Y:S01]  /*0c90*/  IMAD R10, R10, R65, RZ ;  /* 0x000000410a0a7224 */ /* 0x000fe200078e02ff */
[----:B------:R-:W-:-:S02]  /*0ca0*/  LEA.HI.X.SX32 R7, R3, R20, 0x1, P0 ;  /* 0x0000001403077211 */ /* 0x000fc400000f0eff */
[CC--:B------:R-:W-:Y:S01]  /*0cb0*/  LEA R8, P0, R16.reuse, R18.reuse, 0x1 ;  /* 0x0000001210087211 */ /* 0x0c0fe200078008ff */
[----:B0-----:R-:W-:Y:S01]  /*0cc0*/  IMAD R14, R65, 0x4, R10 ;  /* 0x00000004410e7824 */ /* 0x001fe200078e020a */
[----:B------:R-:W-:Y:S01]  /*0cd0*/  LEA R12, P1, R13, R18, 0x1 ;  /* 0x000000120d0c7211 */ /* 0x000fe200078208ff */
[----:B------:R-:W5:Y:S01]  /*0ce0*/  LDG.E.U16 R166, desc[UR22][R6.64] ;  /* 0x0000001606a67981 */ /* 0x000f62000c1e1500 */
[-C--:B------:R-:W-:Y:S01]  /*0cf0*/  LEA.HI.X.SX32 R9, R16, R20.reuse, 0x1, P0 ;  /* 0x0000001410097211 */ /* 0x080fe200000f0eff */
[----:B------:R-:W-:Y:S01]  /*0d00*/  IMAD R16, R65, 0x4, R14 ;  /* 0x0000000441107824 */ /* 0x000fe200078e020e */
[----:B------:R-:W-:-:S03]  /*0d10*/  LEA.HI.X.SX32 R13, R13, R20, 0x1, P1 ;  /* 0x000000140d0d7211 */ /* 0x000fc600008f0eff */
[C---:B------:R-:W-:Y:S01]  /*0d20*/  IMAD R18, R65.reuse, 0x4, R16 ;  /* 0x0000000441127824 */ /* 0x040fe200078e0210 */
[----:B------:R-:W5:Y:S03]  /*0d30*/  LDG.E.U16 R9, desc[UR22][R8.64] ;  /* 0x0000001608097981 */ /* 0x000f66000c1e1500 */
[C---:B------:R-:W-:Y:S01]  /*0d40*/  IMAD R20, R65.reuse, 0x4, R18 ;  /* 0x0000000441147824 */ /* 0x040fe200078e0212 */
[----:B------:R0:W5:Y:S03]  /*0d50*/  LDG.E.U16 R13, desc[UR22][R12.64] ;  /* 0x000000160c0d7981 */ /* 0x000166000c1e1500 */
[----:B------:R-:W-:-:S04]  /*0d60*/  IMAD R22, R65, 0x4, R20 ;  /* 0x0000000441167824 */ /* 0x000fc800078e0214 */
[----:B0-----:R-:W-:-:S04]  /*0d70*/  IMAD R12, R65, 0x4, R22 ;  /* 0x00000004410c7824 */ /* 0x001fc800078e0216 */
[----:B------:R-:W-:-:S04]  /*0d80*/  IMAD R8, R65, 0x4, R12 ;  /* 0x0000000441087824 */ /* 0x000fc800078e020c */
        /* <DEDUP_REMOVED lines=9> */
[C---:B------:R-:W-:Y:S01]  /*0e20*/  IMAD R42, R65.reuse, 0x4, R40 ;  /* 0x00000004412a7824 */ /* 0x040fe200078e0228 */
[----:B------:R-:W-:Y:S02]  /*0e30*/  SHF.R.U32.HI R5, RZ, 0x5, R0 ;  /* 0x00000005ff057819 */ /* 0x000fe40000011600 */
[----:B------:R-:W-:Y:S01]  /*0e40*/  LOP3.LUT R3, R0, 0x3f, RZ, 0xc0, !PT ;  /* 0x0000003f00037812 */ /* 0x000fe200078ec0ff */
[----:B------:R-:W-:Y:S01]  /*0e50*/  IMAD R44, R65, 0x4, R42 ;  /* 0x00000004412c7824 */ /* 0x000fe200078e022a */
[----:B------:R-:W-:Y:S02]  /*0e60*/  SHF.R.S32.HI R4, RZ, 0x7, R0 ;  /* 0x00000007ff047819 */ /* 0x000fe40000011400 */
[----:B------:R-:W-:Y:S01]  /*0e70*/  R2UR UR21, R5 ;  /* 0x00000000051572ca */ /* 0x000fe200000e0000 */
[----:B------:R-:W-:Y:S01]  /*0e80*/  IMAD R46, R65, 0x4, R44 ;  /* 0x00000004412e7824 */ /* 0x000fe200078e022c */
[----:B------:R-:W-:Y:S01]  /*0e90*/  SGXT R4, R4, 0x1 ;  /* 0x000000010404781a */ /* 0x000fe20000000200 */
[----:B------:R-:W-:-:S02]  /*0ea0*/  IMAD.SHL.U32 R5, R3, 0x2, RZ ;  /* 0x0000000203057824 */ /* 0x000fc400078e00ff */
[----:B------:R-:W-:Y:S02]  /*0eb0*/  IMAD R6, R3, UR4, RZ ;  /* 0x0000000403067c24 */ /* 0x000fe4000f8e02ff */
[----:B------:R-:W-:Y:S02]  /*0ec0*/  IMAD R48, R65, 0x4, R46 ;  /* 0x0000000441307824 */ /* 0x000fe400078e022e */
[----:B------:R-:W-:Y:S01]  /*0ed0*/  IMAD R3, R64, UR8, RZ ;  /* 0x0000000840037c24 */ /* 0x000fe2000f8e02ff */
[----:B------:R-:W-:Y:S01]  /*0ee0*/  LOP3.LUT R70, R5, 0x90, R4, 0x78, !PT ;  /* 0x0000009005467812 */ /* 0x000fe200078e7804 */
[----:B------:R-:W-:Y:S02]  /*0ef0*/  IMAD R50, R65, 0x4, R48 ;  /* 0x0000000441327824 */ /* 0x000fe400078e0230 */
[----:B------:R-:W-:Y:S02]  /*0f00*/  IMAD.SHL.U32 R7, R6, 0x2, RZ ;  /* 0x0000000206077824 */ /* 0x000fe400078e00ff */
[----:B------:R-:W-:-:S02]  /*0f10*/  IMAD.SHL.U32 R5, R3, 0x2, RZ ;  /* 0x0000000203057824 */ /* 0x000fc400078e00ff */
[----:B------:R-:W-:Y:S02]  /*0f20*/  IMAD R52, R65, 0x4, R50 ;  /* 0x0000000441347824 */ /* 0x000fe400078e0232 */
[----:B------:R-:W-:Y:S01]  /*0f30*/  IMAD.HI R6, R6, 0x2, RZ ;  /* 0x0000000206067827 */ /* 0x000fe200078e02ff */
[----:B------:R-:W-:-:S03]  /*0f40*/  IADD3 R5, P0, P1, R7, R68, R5 ;  /* 0x0000004407057210 */ /* 0x000fc6000791e005 */
[----:B------:R-:W-:Y:S01]  /*0f50*/  IMAD.HI R4, R3, 0x2, RZ ;  /* 0x0000000203047827 */ /* 0x000fe200078e02ff */
[----:B------:R-:W-:-:S03]  /*0f60*/  LEA R128, P2, R16, R5, 0x1 ;  /* 0x0000000510807211 */ /* 0x000fc600078408ff */
[C---:B------:R-:W-:Y:S01]  /*0f70*/  IMAD R54, R65.reuse, 0x4, R52 ;  /* 0x0000000441367824 */ /* 0x040fe200078e0234 */
[----:B------:R-:W-:Y:S02]  /*0f80*/  IADD3.X R7, PT, PT, R6, R69, R4, P0, P1 ;  /* 0x0000004506077210 */ /* 0x000fe400007e2404 */
[-C--:B------:R-:W-:Y:S02]  /*0f90*/  LEA R132, P0, R10, R5.reuse, 0x1 ;  /* 0x000000050a847211 */ /* 0x080fe400078008ff */
[-C--:B------:R-:W-:Y:S02]  /*0fa0*/  LEA R130, P1, R14, R5.reuse, 0x1 ;  /* 0x000000050e827211 */ /* 0x080fe400078208ff */
[----:B------:R-:W-:Y:S01]  /*0fb0*/  LEA R126, P3, R18, R5, 0x1 ;  /* 0x00000005127e7211 */ /* 0x000fe200078608ff */
[----:B------:R-:W-:Y:S01]  /*0fc0*/  IMAD R56, R65, 0x4, R54 ;  /* 0x0000000441387824 */ /* 0x000fe200078e0236 */
[-C--:B------:R-:W-:Y:S02]  /*0fd0*/  LEA.HI.X.SX32 R133, R10, R7.reuse, 0x1, P0 ;  /* 0x000000070a857211 */ /* 0x080fe400000f0eff */
[----:B------:R-:W-:-:S02]  /*0fe0*/  LEA.HI.X.SX32 R131, R14, R7, 0x1, P1 ;  /* 0x000000070e837211 */ /* 0x000fc400008f0eff */
[-C--:B------:R-:W-:Y:S02]  /*0ff0*/  LEA.HI.X.SX32 R129, R16, R7.reuse, 0x1, P2 ;  /* 0x0000000710817211 */ /* 0x080fe400010f0eff */
[----:B------:R-:W-:Y:S01]  /*1000*/  LEA.HI.X.SX32 R127, R18, R7, 0x1, P3 ;  /* 0x00000007127f7211 */ /* 0x000fe200018f0eff */
[C---:B------:R-:W-:Y:S01]  /*1010*/  IMAD R58, R65.reuse, 0x4, R56 ;  /* 0x00000004413a7824 */ /* 0x040fe200078e0238 */
[-C--:B------:R-:W-:Y:S02]  /*1020*/  LEA R124, P0, R20, R5.reuse, 0x1 ;  /* 0x00000005147c7211 */ /* 0x080fe400078008ff */
[-C--:B------:R-:W-:Y:S02]  /*1030*/  LEA R122, P1, R22, R5.reuse, 0x1 ;  /* 0x00000005167a7211 */ /* 0x080fe400078208ff */
[-C--:B------:R-:W-:Y:S02]  /*1040*/  LEA R120, P2, R12, R5.reuse, 0x1 ;  /* 0x000000050c787211 */ /* 0x080fe400078408ff */
[----:B------:R-:W-:Y:S01]  /*1050*/  LEA R118, P3, R8, R5, 0x1 ;  /* 0x0000000508767211 */ /* 0x000fe200078608ff */
[----:B------:R-:W-:Y:S01]  /*1060*/  IMAD R60, R65, 0x4, R58 ;  /* 0x00000004413c7824 */ /* 0x000fe200078e023a */
[----:B------:R-:W-:-:S02]  /*1070*/  LEA.HI.X.SX32 R125, R20, R7, 0x1, P0 ;  /* 0x00000007147d7211 */ /* 0x000fc400000f0eff */
[-C--:B------:R-:W-:Y:S02]  /*1080*/  LEA.HI.X.SX32 R123, R22, R7.reuse, 0x1, P1 ;  /* 0x00000007167b7211 */ /* 0x080fe400008f0eff */
[-C--:B------:R-:W-:Y:S02]  /*1090*/  LEA.HI.X.SX32 R121, R12, R7.reuse, 0x1, P2 ;  /* 0x000000070c797211 */ /* 0x080fe400010f0eff */
[----:B------:R-:W-:Y:S02]  /*10a0*/  LEA.HI.X.SX32 R119, R8, R7, 0x1, P3 ;  /* 0x0000000708777211 */ /* 0x000fe400018f0eff */
[-C--:B------:R-:W-:Y:S02]  /*10b0*/  LEA R116, P0, R24, R5.reuse, 0x1 ;  /* 0x0000000518747211 */ /* 0x080fe400078008ff */
[-C--:B------:R-:W-:Y:S02]  /*10c0*/  LEA R114, P1, R26, R5.reuse, 0x1 ;  /* 0x000000051a727211 */ /* 0x080fe400078208ff */
[----:B------:R-:W-:-:S02]  /*10d0*/  LEA R112, P2, R28, R5, 0x1 ;  /* 0x000000051c707211 */ /* 0x000fc400078408ff */
[----:B------:R-:W-:Y:S01]  /*10e0*/  LEA R110, P3, R30, R5, 0x1 ;  /* 0x000000051e6e7211 */ /* 0x000fe200078608ff */
[----:B------:R-:W-:Y:S01]  /*10f0*/  IMAD R62, R65, 0x4, R60 ;  /* 0x00000004413e7824 */ /* 0x000fe200078e023c */
[-C--:B------:R-:W-:Y:S02]  /*1100*/  LEA.HI.X.SX32 R117, R24, R7.reuse, 0x1, P0 ;  /* 0x0000000718757211 */ /* 0x080fe400000f0eff */
[-C--:B------:R-:W-:Y:S02]  /*1110*/  LEA.HI.X.SX32 R115, R26, R7.reuse, 0x1, P1 ;  /* 0x000000071a737211 */ /* 0x080fe400008f0eff */
[-C--:B------:R-:W-:Y:S02]  /*1120*/  LEA.HI.X.SX32 R113, R28, R7.reuse, 0x1, P2 ;  /* 0x000000071c717211 */ /* 0x080fe400010f0eff */
[----:B------:R-:W-:Y:S02]  /*1130*/  LEA.HI.X.SX32 R111, R30, R7, 0x1, P3 ;  /* 0x000000071e6f7211 */ /* 0x000fe400018f0eff */
[----:B------:R-:W-:-:S02]  /*1140*/  LEA R108, P0, R32, R5, 0x1 ;  /* 0x00000005206c7211 */ /* 0x000fc400078008ff */
[-C--:B------:R-:W-:Y:S02]  /*1150*/  LEA R106, P1, R34, R5.reuse, 0x1 ;  /* 0x00000005226a7211 */ /* 0x080fe400078208ff */
[-C--:B------:R-:W-:Y:S02]  /*1160*/  LEA R104, P2, R36, R5.reuse, 0x1 ;  /* 0x0000000524687211 */ /* 0x080fe400078408ff */
[----:B------:R-:W-:Y:S01]  /*1170*/  LEA R102, P3, R38, R5, 0x1 ;  /* 0x0000000526667211 */ /* 0x000fe200078608ff */
[----:B------:R-:W-:Y:S01]  /*1180*/  IMAD R64, R65, 0x4, R62 ;  /* 0x0000000441407824 */ /* 0x000fe200078e023e */
[-C--:B------:R-:W-:Y:S02]  /*1190*/  LEA.HI.X.SX32 R109, R32, R7.reuse, 0x1, P0 ;  /* 0x00000007206d7211 */ /* 0x080fe400000f0eff */
[-C--:B------:R-:W-:Y:S02]  /*11a0*/  LEA.HI.X.SX32 R107, R34, R7.reuse, 0x1, P1 ;  /* 0x00000007226b7211 */ /* 0x080fe400008f0eff */
[----:B------:R-:W-:-:S02]  /*11b0*/  LEA.HI.X.SX32 R105, R36, R7, 0x1, P2 ;  /* 0x0000000724697211 */ /* 0x000fc400010f0eff */
[----:B------:R-:W-:Y:S02]  /*11c0*/  LEA.HI.X.SX32 R103, R38, R7, 0x1, P3 ;  /* 0x0000000726677211 */ /* 0x000fe400018f0eff */
        /* <DEDUP_REMOVED lines=8> */
[----:B------:R-:W-:Y:S01]  /*1250*/  LEA.HI.X.SX32 R95, R46, R7, 0x1, P3 ;  /* 0x000000072e5f7211 */ /* 0x000fe200018f0eff */
[----:B------:R-:W-:Y:S01]  /*1260*/  IMAD R68, R65, 0x4, R66 ;  /* 0x0000000441447824 */ /* 0x000fe200078e0242 */
[-C--:B------:R-:W-:Y:S02]  /*1270*/  LEA R92, P0, R48, R5.reuse, 0x1 ;  /* 0x00000005305c7211 */ /* 0x080fe400078008ff */
[-C--:B------:R-:W-:Y:S02]  /*1280*/  LEA R90, P1, R50, R5.reuse, 0x1 ;  /* 0x00000005325a7211 */ /* 0x080fe400078208ff */
[----:B------:R-:W-:-:S02]  /*1290*/  LEA R88, P2, R52, R5, 0x1 ;  /* 0x0000000534587211 */ /* 0x000fc400078408ff */
[----:B------:R-:W-:Y:S01]  /*12a0*/  LEA R86, P3, R54, R5, 0x1 ;  /* 0x0000000536567211 */ /* 0x000fe200078608ff */
[----:B------:R-:W-:Y:S01]  /*12b0*/  IMAD.SHL.U32 R199, R0, 0x80, RZ ;  /* 0x0000008000c77824 */ /* 0x000fe200078e00ff */
[-C--:B------:R-:W-:Y:S01]  /*12c0*/  LEA.HI.X.SX32 R93, R48, R7.reuse, 0x1, P0 ;  /* 0x00000007305d7211 */ /* 0x080fe200000f0eff */
[----:B------:R-:W-:Y:S01]  /*12d0*/  IMAD R3, R65, 0x4, R68 ;  /* 0x0000000441037824 */ /* 0x000fe200078e0244 */
[-C--:B------:R-:W-:Y:S02]  /*12e0*/  LEA.HI.X.SX32 R91, R50, R7.reuse, 0x1, P1 ;  /* 0x00000007325b7211 */ /* 0x080fe400008f0eff */
[-C--:B------:R-:W-:Y:S02]  /*12f0*/  LEA.HI.X.SX32 R89, R52, R7.reuse, 0x1, P2 ;  /* 0x0000000734597211 */ /* 0x080fe400010f0eff */
[----:B------:R-:W-:Y:S02]  /*1300*/  LEA.HI.X.SX32 R87, R54, R7, 0x1, P3 ;  /* 0x0000000736577211 */ /* 0x000fe400018f0eff */
[----:B----4-:R-:W-:-:S02]  /*1310*/  R2UR UR8, R41 ;  /* 0x00000000290872ca */ /* 0x010fc400000e0000 */
[-C--:B------:R-:W-:Y:S02]  /*1320*/  LEA R84, P0, R56, R5.reuse, 0x1 ;  /* 0x0000000538547211 */ /* 0x080fe400078008ff */
[-C--:B------:R-:W-:Y:S02]  /*1330*/  LEA R82, P1, R58, R5.reuse, 0x1 ;  /* 0x000000053a527211 */ /* 0x080fe400078208ff */
[-C--:B------:R-:W-:Y:S02]  /*1340*/  LEA R80, P2, R60, R5.reuse, 0x1 ;  /* 0x000000053c507211 */ /* 0x080fe400078408ff */
[----:B------:R-:W-:Y:S02]  /*1350*/  LEA R78, P3, R62, R5, 0x1 ;  /* 0x000000053e4e7211 */ /* 0x000fe400078608ff */
[----:B------:R-:W-:Y:S02]  /*1360*/  LOP3.LUT R199, R70, 0x2000, R199, 0xf8, !PT ;  /* 0x0000200046c77812 */ /* 0x000fe400078ef8c7 */
[----:B------:R-:W-:-:S02]  /*1370*/  LEA.HI.X.SX32 R85, R56, R7, 0x1, P0 ;  /* 0x0000000738557211 */ /* 0x000fc400000f0eff */
[-C--:B------:R-:W-:Y:S02]  /*1380*/  LEA.HI.X.SX32 R83, R58, R7.reuse, 0x1, P1 ;  /* 0x000000073a537211 */ /* 0x080fe400008f0eff */
[-C--:B------:R-:W-:Y:S02]  /*1390*/  LEA.HI.X.SX32 R81, R60, R7.reuse, 0x1, P2 ;  /* 0x000000073c517211 */ /* 0x080fe400010f0eff */
[----:B------:R-:W-:Y:S02]  /*13a0*/  LEA.HI.X.SX32 R79, R62, R7, 0x1, P3 ;  /* 0x000000073e4f7211 */ /* 0x000fe400018f0eff */
[-C--:B------:R-:W-:Y:S02]  /*13b0*/  LEA R76, P0, R64, R5.reuse, 0x1 ;  /* 0x00000005404c7211 */ /* 0x080fe400078008ff */
[-C--:B------:R-:W-:Y:S02]  /*13c0*/  LEA R74, P1, R66, R5.reuse, 0x1 ;  /* 0x00000005424a7211 */ /* 0x080fe400078208ff */
[----:B------:R-:W-:-:S02]  /*13d0*/  LEA R72, P2, R68, R5, 0x1 ;  /* 0x0000000544487211 */ /* 0x000fc400078408ff */
[C---:B------:R-:W-:Y:S02]  /*13e0*/  LEA R70, P3, R3.reuse, R5, 0x1 ;  /* 0x0000000503467211 */ /* 0x040fe400078608ff */
[-C--:B------:R-:W-:Y:S02]  /*13f0*/  LEA.HI.X.SX32 R77, R64, R7.reuse, 0x1, P0 ;  /* 0x00000007404d7211 */ /* 0x080fe400000f0eff */
[-C--:B------:R-:W-:Y:S02]  /*1400*/  LEA.HI.X.SX32 R75, R66, R7.reuse, 0x1, P1 ;  /* 0x00000007424b7211 */ /* 0x080fe400008f0eff */
[-C--:B------:R-:W-:Y:S02]  /*1410*/  LEA.HI.X.SX32 R73, R68, R7.reuse, 0x1, P2 ;  /* 0x0000000744497211 */ /* 0x080fe400010f0eff */
[----:B------:R-:W-:Y:S01]  /*1420*/  LEA.HI.X.SX32 R71, R3, R7, 0x1, P3 ;  /* 0x0000000703477211 */ /* 0x000fe200018f0eff */
[----:B------:R-:W-:Y:S06]  /*1430*/  BRA.U UP1, `(.L_x_5) ;  /* 0x0000000101187547 */ /* 0x000fec000b800000 */
[----:B------:R-:W-:Y:S01]  /*1440*/  ELECT P0, URZ, PT ;  /* 0x0000000000ff782f */ /* 0x000fe20003800000 */
[----:B------:R-:W-:Y:S01]  /*1450*/  IMAD.MOV.U32 R3, RZ, RZ, 0x1 ;  /* 0x00000001ff037424 */ /* 0x000fe200078e00ff */
[----:B------:R-:W-:Y:S01]  /*1460*/  UMOV UR4, 0x40 ;  /* 0x0000004000047882 */ /* 0x000fe20000000000 */
[----:B------:R-:W-:Y:S01]  /*1470*/  UVIRTCOUNT.DEALLOC.SMPOOL 0x80 ;  /* 0x000000800000784c */ /* 0x000fe20000000000 */
[----:B------:R-:W-:-:S09]  /*1480*/  ULEA UR4, UR9, UR4, 0x18 ;  /* 0x0000000409047291 */ /* 0x000fd2000f8ec0ff */
[----:B------:R0:W-:Y:S03]  /*1490*/  @P0 STS.U8 [UR4], R3 ;  /* 0x00000003ff000988 */ /* 0x0001e60008000004 */
.L_x_5:
[----:B------:R-:W-:Y:S01]  /*14a0*/  USHF.L.U32 UR4, UR21, 0x15, URZ ;  /* 0x0000001515047899 */ /* 0x000fe200080006ff */
[C---:B------:R-:W-:Y:S01]  /*14b0*/  LOP3.LUT R69, R199.reuse, 0x20, RZ, 0x3c, !PT ;  /* 0x00000020c7457812 */ /* 0x040fe200078e3cff */
[----:B------:R-:W-:Y:S01]  /*14c0*/  ULOP3.LUT UR20, UR21, 0x4, URZ, 0xc0, !UPT ;  /* 0x0000000415147892 */ /* 0x000fe2000f8ec0ff */
[C---:B------:R-:W-:Y:S01]  /*14d0*/  LOP3.LUT R198, R199.reuse, 0x40, RZ, 0x3c, !PT ;  /* 0x00000040c7c67812 */ /* 0x040fe200078e3cff */
[----:B------:R-:W-:Y:S01]  /*14e0*/  ULOP3.LUT UR14, UR4, 0x600000, URZ, 0xc0, !UPT ;  /* 0x00600000040e7892 */ /* 0x000fe2000f8ec0ff */
[----:B------:R-:W-:Y:S01]  /*14f0*/  LOP3.LUT R200, R199, 0x60, RZ, 0x3c, !PT ;  /* 0x00000060c7c87812 */ /* 0x000fe200078e3cff */
[----:B-----5:R-:W-:Y:S01]  /*1500*/  STS.U16 [R199+UR7], R136 ;  /* 0x00000088c7007988 */ /* 0x020fe20008000407 */
[----:B------:R-:W-:Y:S01]  /*1510*/  LOP3.LUT P2, RZ, R0, 0xff, RZ, 0xc0, !PT ;  /* 0x000000ff00ff7812 */ /* 0x000fe2000784c0ff */
[----:B------:R-:W-:Y:S01]  /*1520*/  UIADD3 UR9, UPT, UPT, UR8, UR14, URZ ;  /* 0x0000000e08097290 */ /* 0x000fe2000fffe0ff */
[----:B------:R-:W-:Y:S01]  /*1530*/  PRMT R6, RZ, 0x7610, R6 ;  /* 0x00007610ff067816 */ /* 0x000fe20000000006 */
[----:B------:R-:W-:Y:S01]  /*1540*/  STS.U16 [R199+UR7+0x400], R140 ;  /* 0x0004008cc7007988 */ /* 0x000fe20008000407 */
[----:B------:R-:W-:Y:S01]  /*1550*/  UMOV UR5, 0x1 ;  /* 0x0000000100057882 */ /* 0x000fe20000000000 */
[----:B------:R-:W-:Y:S01]  /*1560*/  ULEA UR9, UR20, UR9, 0x3 ;  /* 0x0000000914097291 */ /* 0x000fe2000f8e18ff */
[----:B------:R-:W-:Y:S01]  /*1570*/  PRMT R8, RZ, 0x7610, R8 ;  /* 0x00007610ff087816 */ /* 0x000fe20000000008 */
[----:B------:R-:W-:Y:S01]  /*1580*/  STS.U16 [R199+UR7+0x800], R144 ;  /* 0x00080090c7007988 */ /* 0x000fe20008000407 */
[----:B------:R-:W-:Y:S01]  /*1590*/  UIADD3 UR10, UPT, UPT, UR7, 0x10000, URZ ;  /* 0x00010000070a7890 */ /* 0x000fe2000fffe0ff */
[----:B------:R-:W-:Y:S01]  /*15a0*/  PRMT R10, RZ, 0x7610, R10 ;  /* 0x00007610ff0a7816 */ /* 0x000fe2000000000a */
[----:B------:R-:W-:Y:S01]  /*15b0*/  UIADD3 UR11, UPT, UPT, UR6, 0x80, URZ ;  /* 0x00000080060b7890 */ /* 0x000fe2000fffe0ff */
[----:B------:R-:W-:Y:S01]  /*15c0*/  STS.U16 [R199+UR7+0xc00], R148 ;  /* 0x000c0094c7007988 */ /* 0x000fe20008000407 */
[----:B------:R-:W-:Y:S01]  /*15d0*/  PRMT R12, RZ, 0x7610, R12 ;  /* 0x00007610ff0c7816 */ /* 0x000fe2000000000c */
[----:B------:R-:W-:Y:S01]  /*15e0*/  VOTEU.ALL UP2, P2 ;  /* 0x0000000000ff7886 */ /* 0x000fe20001040000 */
[----:B------:R-:W-:Y:S01]  /*15f0*/  VOTEU.ALL UP0, P2 ;  /* 0x0000000000ff7886 */ /* 0x000fe20001000000 */
[----:B------:R-:W-:Y:S01]  /*1600*/  STS.U16 [R199+UR7+0x1000], R152 ;  /* 0x00100098c7007988 */ /* 0x000fe20008000407 */
[----:B------:R-:W-:Y:S01]  /*1610*/  ISETP.LT.AND P0, PT, RZ, UR11, PT ;  /* 0x0000000bff007c0c */ /* 0x000fe2000bf01270 */
[----:B0-----:R-:W-:Y:S01]  /*1620*/  IMAD.U32 R3, RZ, RZ, UR11 ;  /* 0x0000000bff037e24 */ /* 0x001fe2000f8e00ff */
[----:B------:R-:W-:-:S04]  /*1630*/  @!UP2 UIADD3 UR12, UPT, UPT, -UR5, 0x100000, URZ ;  /* 0x00100000050ca890 */ /* 0x000fc8000fffe1ff */
[----:B------:R-:W-:Y:S02]  /*1640*/  @!UP2 USHF.L.U32 UR13, UR12, 0xb, URZ ;  /* 0x0000000b0c0da899 */ /* 0x000fe400080006ff */
[----:B------:R-:W-:Y:S01]  /*1650*/  @!UP2 USHF.L.U32 UR12, UR12, 0x1, URZ ;  /* 0x000000010c0ca899 */ /* 0x000fe200080006ff */
[----:B------:R-:W-:Y:S01]  /*1660*/  STS.U16 [R199+UR7+0x1400], R156 ;  /* 0x0014009cc7007988 */ /* 0x000fe20008000407 */
[----:B------:R-:W-:Y:S02]  /*1670*/  PRMT R14, RZ, 0x7610, R14 ;  /* 0x00007610ff0e7816 */ /* 0x000fe4000000000e */
[----:B------:R-:W-:Y:S01]  /*1680*/  PRMT R16, RZ, 0x7610, R16 ;  /* 0x00007610ff107816 */ /* 0x000fe20000000010 */
[----:B------:R-:W-:Y:S01]  /*1690*/  STS.U16 [R199+UR7+0x1800], R160 ;  /* 0x001800a0c7007988 */ /* 0x000fe20008000407 */
[----:B------:R-:W-:Y:S02]  /*16a0*/  PRMT R18, RZ, 0x7610, R18 ;  /* 0x00007610ff127816 */ /* 0x000fe40000000012 */
[----:B------:R-:W-:Y:S01]  /*16b0*/  PRMT R20, RZ, 0x7610, R20 ;  /* 0x00007610ff147816 */ /* 0x000fe20000000014 */
[----:B------:R-:W-:Y:S01]  /*16c0*/  STS.U16 [R199+UR7+0x1c00], R164 ;  /* 0x001c00a4c7007988 */ /* 0x000fe20008000407 */
[----:B------:R-:W-:-:S02]  /*16d0*/  PRMT R22, RZ, 0x7610, R22 ;  /* 0x00007610ff167816 */ /* 0x000fc40000000016 */
[----:B------:R-:W-:Y:S01]  /*16e0*/  PRMT R24, RZ, 0x7610, R24 ;  /* 0x00007610ff187816 */ /* 0x000fe20000000018 */
        /* <DEDUP_REMOVED lines=11> */
[----:B------:R-:W-:Y:S01]  /*17a0*/  LOP3.LUT R68, R68, 0xffffffdf, RZ, 0xc0, !PT ;  /* 0xffffffdf44447812 */ /* 0x000fe200078ec0ff */
[----:B------:R-:W-:Y:S01]  /*17b0*/  STS.U16 [R69+UR7+0x1100], R154 ;  /* 0x0011009a45007988 */ /* 0x000fe20008000407 */
[----:B------:R-:W-:Y:S03]  /*17c0*/  STTM.x32 tmem[UR9], RZ ;  /* 0x000000ff000079ed */ /* 0x000fe600082c0009 */
[----:B------:R-:W-:Y:S01]  /*17d0*/  STS.U16 [R69+UR7+0x1500], R158 ;  /* 0x0015009e45007988 */ /* 0x000fe20008000407 */
[----:B------:R-:W-:-:S02]  /*17e0*/  LOP3.LUT R4, R0, 0xff, RZ, 0xc0, !PT ;  /* 0x000000ff00047812 */ /* 0x000fc400078ec0ff */
[----:B------:R-:W-:Y:S01]  /*17f0*/  LOP3.LUT R5, R0, 0xc0, RZ, 0xc0, !PT ;  /* 0x000000c000057812 */ /* 0x000fe200078ec0ff */
[----:B------:R-:W-:Y:S01]  /*1800*/  STS.U16 [R69+UR7+0x1900], R162 ;  /* 0x001900a245007988 */ /* 0x000fe20008000407 */
[----:B------:R-:W-:-:S03]  /*1810*/  ISETP.EQ.U32.AND P1, PT, RZ, UR21, P0 ;  /* 0x00000015ff007c0c */ /* 0x000fc60008722070 */
[----:B------:R-:W-:Y:S01]  /*1820*/  STS.U16 [R69+UR7+0x1d00], R166 ;  /* 0x001d00a645007988 */ /* 0x000fe20008000407 */
[----:B------:R-:W-:Y:S01]  /*1830*/  UIADD3 UR11, UPT, UPT, UR8, 0x40, URZ ;  /* 0x00000040080b7890 */ /* 0x000fe2000fffe0ff */
[----:B------:R-:W-:Y:S02]  /*1840*/  @P2 LOP3.LUT R68, R68, 0x20, RZ, 0xfc, !PT ;  /* 0x0000002044442812 */ /* 0x000fe400078efcff */
[----:B------:R0:W-:Y:S04]  /*1850*/  STS.U16 [R198+UR7+0x200], R19 ;  /* 0x00020013c6007988 */ /* 0x0001e80008000407 */
[----:B------:R1:W-:Y:S04]  /*1860*/  STS.U16 [R198+UR7+0x600], R23 ;  /* 0x00060017c6007988 */ /* 0x0003e80008000407 */
[----:B------:R2:W-:Y:S01]  /*1870*/  STS.U16 [R198+UR7+0xa00], R25 ;  /* 0x000a0019c6007988 */ /* 0x0005e20008000407 */
[----:B0-----:R-:W-:-:S03]  /*1880*/  PRMT R19, RZ, 0x7610, R19 ;  /* 0x00007610ff137816 */ /* 0x001fc60000000013 */
[----:B------:R0:W-:Y:S01]  /*1890*/  STS.U16 [R198+UR7+0xe00], R29 ;  /* 0x000e001dc6007988 */ /* 0x0001e20008000407 */
[----:B-1----:R-:W-:-:S03]  /*18a0*/  PRMT R23, RZ, 0x7610, R23 ;  /* 0x00007610ff177816 */ /* 0x002fc60000000017 */
[----:B------:R1:W-:Y:S01]  /*18b0*/  STS.U16 [R198+UR7+0x1200], R33 ;  /* 0x00120021c6007988 */ /* 0x0003e20008000407 */
[----:B--2---:R-:W-:-:S03]  /*18c0*/  PRMT R25, RZ, 0x7610, R25 ;  /* 0x00007610ff197816 */ /* 0x004fc60000000019 */
[----:B------:R2:W-:Y:S01]  /*18d0*/  STS.U16 [R198+UR7+0x1600], R37 ;  /* 0x00160025c6007988 */ /* 0x0005e20008000407 */
[----:B0-----:R-:W-:-:S03]  /*18e0*/  PRMT R29, RZ, 0x7610, R29 ;  /* 0x00007610ff1d7816 */ /* 0x001fc6000000001d */
[----:B------:R0:W-:Y:S01]  /*18f0*/  STS.U16 [R198+UR7+0x1a00], R11 ;  /* 0x001a000bc6007988 */ /* 0x0001e20008000407 */
[----:B-1----:R-:W-:-:S03]  /*1900*/  PRMT R33, RZ, 0x7610, R33 ;  /* 0x00007610ff217816 */ /* 0x002fc60000000021 */
[----:B------:R1:W-:Y:S04]  /*1910*/  STS.U16 [R198+UR7+0x1e00], R13 ;  /* 0x001e000dc6007988 */ /* 0x0003e80008000407 */
[----:B------:R3:W-:Y:S01]  /*1920*/  STS.U16 [R200+UR7+0x300], R21 ;  /* 0x00030015c8007988 */ /* 0x0007e20008000407 */
[----:B--2---:R-:W-:Y:S02]  /*1930*/  PRMT R37, RZ, 0x7610, R37 ;  /* 0x00007610ff257816 */ /* 0x004fe40000000025 */
[----:B0-----:R-:W-:Y:S01]  /*1940*/  PRMT R11, RZ, 0x7610, R11 ;  /* 0x00007610ff0b7816 */ /* 0x001fe2000000000b */
[----:B------:R0:W-:Y:S01]  /*1950*/  STS.U16 [R200+UR7+0x700], R17 ;  /* 0x00070011c8007988 */ /* 0x0001e20008000407 */
[----:B-1----:R-:W-:-:S03]  /*1960*/  PRMT R13, RZ, 0x7610, R13 ;  /* 0x00007610ff0d7816 */ /* 0x002fc6000000000d */
[----:B------:R1:W-:Y:S01]  /*1970*/  STS.U16 [R200+UR7+0xb00], R27 ;  /* 0x000b001bc8007988 */ /* 0x0003e20008000407 */
[----:B---3--:R-:W-:-:S03]  /*1980*/  PRMT R21, RZ, 0x7610, R21 ;  /* 0x00007610ff157816 */ /* 0x008fc60000000015 */
[----:B------:R2:W-:Y:S01]  /*1990*/  STS.U16 [R200+UR7+0xf00], R31 ;  /* 0x000f001fc8007988 */ /* 0x0005e20008000407 */
[----:B0-----:R-:W-:-:S03]  /*19a0*/  PRMT R17, RZ, 0x7610, R17 ;  /* 0x00007610ff117816 */ /* 0x001fc60000000011 */
[----:B------:R0:W-:Y:S01]  /*19b0*/  STS.U16 [R200+UR7+0x1300], R35 ;  /* 0x00130023c8007988 */ /* 0x0001e20008000407 */
[----:B-1----:R-:W-:-:S03]  /*19c0*/  PRMT R27, RZ, 0x7610, R27 ;  /* 0x00007610ff1b7816 */ /* 0x002fc6000000001b */
[----:B------:R-:W-:Y:S01]  /*19d0*/  STS.U16 [R200+UR7+0x1700], R39 ;  /* 0x00170027c8007988 */ /* 0x000fe20008000407 */
[----:B--2---:R-:W-:-:S03]  /*19e0*/  PRMT R31, RZ, 0x7610, R31 ;  /* 0x00007610ff1f7816 */ /* 0x004fc6000000001f */
[----:B------:R1:W-:Y:S01]  /*19f0*/  STS.U16 [R200+UR7+0x1b00], R15 ;  /* 0x001b000fc8007988 */ /* 0x0003e20008000407 */
[----:B0-----:R-:W-:-:S03]  /*1a00*/  PRMT R35, RZ, 0x7610, R35 ;  /* 0x00007610ff237816 */ /* 0x001fc60000000023 */
[----:B------:R0:W-:Y:S01]  /*1a10*/  STS.U16 [R200+UR7+0x1f00], R9 ;  /* 0x001f0009c8007988 */ /* 0x0001e20008000407 */
[----:B------:R-:W2:Y:S02]  /*1a20*/  FENCE.VIEW.ASYNC.T ;  /* 0x00000000000073c6 */ /* 0x000ea40000000200 */
[----:B--2---:R-:W-:Y:S01]  /*1a30*/  BAR.SYNC.DEFER_BLOCKING 0x0 ;  /* 0x0000000000007b1d */ /* 0x004fe20000010000 */
[----:B-1----:R-:W-:Y:S02]  /*1a40*/  PRMT R15, RZ, 0x7610, R15 ;  /* 0x00007610ff0f7816 */ /* 0x002fe4000000000f */
[----:B0-----:R-:W-:-:S03]  /*1a50*/  PRMT R9, RZ, 0x7610, R9 ;  /* 0x00007610ff097816 */ /* 0x001fc60000000009 */
[----:B------:R-:W0:Y:S02]  /*1a60*/  FENCE.VIEW.ASYNC.S ;  /* 0x00000000000073c6 */ /* 0x000e240000000000 */
[----:B0-----:R0:W1:Y:S02]  /*1a70*/  @!UP0 SYNCS.EXCH.64 URZ, [UR10], UR12 ;  /* 0x0000000c0aff85b2 */ /* 0x0010640008000100 */
[----:B-1----:R-:W-:Y:S06]  /*1a80*/  BAR.SYNC.DEFER_BLOCKING 0x0 ;  /* 0x0000000000007b1d */ /* 0x002fec0000010000 */
[----:B------:R-:W2:Y:S04]  /*1a90*/  @P0 LDG.E.U16 R6, desc[UR22][R132.64] ;  /* 0x0000001684060981 */ /* 0x000ea8000c1e1500 */
[----:B------:R-:W3:Y:S04]  /*1aa0*/  @P0 LDG.E.U16 R8, desc[UR22][R128.64] ;  /* 0x0000001680080981 */ /* 0x000ee8000c1e1500 */
[----:B------:R-:W4:Y:S04]  /*1ab0*/  @P0 LDG.E.U16 R10, desc[UR22][R124.64] ;  /* 0x000000167c0a0981 */ /* 0x000f28000c1e1500 */
        /* <DEDUP_REMOVED lines=28> */
[----:B------:R-:W4:Y:S01]  /*1c80*/  @P0 LDG.E.U16 R37, desc[UR22][R70.64] ;  /* 0x0000001646250981 */ /* 0x000f22000c1e1500 */
[----:B0-----:R-:W-:-:S04]  /*1c90*/  @!UP2 UIADD3 UR12, UPT, UPT, -UR5, 0x100000, URZ ;  /* 0x00100000050ca890 */ /* 0x001fc8000fffe1ff */
[----:B------:R-:W-:Y:S02]  /*1ca0*/  @!UP2 USHF.L.U32 UR13, UR12, 0xb, URZ ;  /* 0x0000000b0c0da899 */ /* 0x000fe400080006ff */
[----:B------:R-:W-:Y:S01]  /*1cb0*/  @!UP2 USHF.L.U32 UR12, UR12, 0x1, URZ ;  /* 0x000000010c0ca899 */ /* 0x000fe200080006ff */
[----:B------:R-:W-:Y:S01]  /*1cc0*/  IMAD.SHL.U32 R4, R4, 0x2, RZ ;  /* 0x0000000204047824 */ /* 0x000fe200078e00ff */
[----:B------:R-:W-:Y:S01]  /*1cd0*/  SHF.R.U32.HI R5, RZ, 0x2, R5 ;  /* 0x00000002ff057819 */ /* 0x000fe20000011605 */
[----:B------:R-:W-:Y:S01]  /*1ce0*/  VOTEU.ALL UP0, P2 ;  /* 0x0000000000ff7886 */ /* 0x000fe20001000000 */
[----:B------:R-:W-:-:S04]  /*1cf0*/  @!UP2 UIADD3 UR4, UPT, UPT, -UR5, 0x100000, URZ ;  /* 0x001000000504a890 */ /* 0x000fc8000fffe1ff */
[----:B------:R-:W-:Y:S02]  /*1d00*/  @!UP2 USHF.L.U32 UR5, UR4, 0xb, URZ ;  /* 0x0000000b0405a899 */ /* 0x000fe400080006ff */
[----:B------:R-:W-:Y:S02]  /*1d10*/  @!UP2 USHF.L.U32 UR4, UR4, 0x1, URZ ;  /* 0x000000010404a899 */ /* 0x000fe400080006ff */
[----:B------:R-:W-:Y:S01]  /*1d20*/  UIADD3 UR15, UPT, UPT, UR7, 0x8000, URZ ;  /* 0x00008000070f7890 */ /* 0x000fe2000fffe0ff */
[----:B------:R-:W-:-:S04]  /*1d30*/  LOP3.LUT R5, R4, R5, RZ, 0x3c, !PT ;  /* 0x0000000504057212 */ /* 0x000fc800078e3cff */
[----:B------:R-:W-:Y:S01]  /*1d40*/  LOP3.LUT R4, R5, 0x40, RZ, 0x3c, !PT ;  /* 0x0000004005047812 */ /* 0x000fe200078e3cff */
[----:B------:R0:W1:Y:S01]  /*1d50*/  @!UP0 SYNCS.EXCH.64 URZ, [UR7+0x10008], UR12 ;  /* 0x0100080c07ff85b2 */ /* 0x0000620008000100 */
[----:B------:R-:W-:Y:S01]  /*1d60*/  VOTEU.ALL UP0, P2 ;  /* 0x0000000000ff7886 */ /* 0x000fe20001000000 */
[----:B0-----:R-:W-:-:S04]  /*1d70*/  UIADD3 UR12, UPT, UPT, UR14, UR11, URZ ;  /* 0x0000000b0e0c7290 */ /* 0x001fc8000fffe0ff */
[----:B------:R-:W-:Y:S01]  /*1d80*/  ULEA UR12, UR20, UR12, 0x12 ;  /* 0x0000000c140c7291 */ /* 0x000fe2000f8e90ff */
[----:B--2---:R0:W-:Y:S04]  /*1d90*/  STS.U16 [R5+UR7+0x4000], R6 ;  /* 0x0040000605007988 */ /* 0x0041e80008000407 */
[----:B---3--:R0:W-:Y:S04]  /*1da0*/  STS.U16 [R5+UR7+0x4400], R8 ;  /* 0x0044000805007988 */ /* 0x0081e80008000407 */
[----:B----4-:R0:W-:Y:S04]  /*1db0*/  STS.U16 [R5+UR7+0x4800], R10 ;  /* 0x0048000a05007988 */ /* 0x0101e80008000407 */
[----:B------:R0:W-:Y:S04]  /*1dc0*/  STS.U16 [R5+UR7+0x4c00], R12 ;  /* 0x004c000c05007988 */ /* 0x0001e80008000407 */
        /* <DEDUP_REMOVED lines=27> */
[----:B------:R0:W-:Y:S01]  /*1f80*/  STS.U16 [R4+UR7+0x7e00], R37 ;  /* 0x007e002504007988 */ /* 0x0001e20008000407 */
[----:B-1----:R1:W-:Y:S06]  /*1f90*/  MEMBAR.ALL.CTA ;  /* 0x0000000000007992 */ /* 0x0023ec0000008000 */
[----:B-1----:R-:W-:Y:S04]  /*1fa0*/  FENCE.VIEW.ASYNC.S ;  /* 0x00000000000073c6 */ /* 0x002fe80000000000 */
[----:B------:R-:W1:Y:S02]  /*1fb0*/  FENCE.VIEW.ASYNC.S ;  /* 0x00000000000073c6 */ /* 0x000e640000000000 */
[----:B-1----:R0:W1:Y:S02]  /*1fc0*/  @!UP0 SYNCS.EXCH.64 URZ, [UR7+0x8000], UR4 ;  /* 0x0080000407ff85b2 */ /* 0x0020640008000100 */
[----:B-1----:R-:W-:Y:S06]  /*1fd0*/  BAR.SYNC.DEFER_BLOCKING 0x0 ;  /* 0x0000000000007b1d */ /* 0x002fec0000010000 */
[----:B0-----:R-:W-:Y:S05]  /*1fe0*/  @!P1 BRA `(.L_x_6) ;  /* 0x0000000000889947 */ /* 0x001fea0003800000 */
[----:B------:R-:W-:Y:S02]  /*1ff0*/  UIADD3 UR4, UPT, UPT, UR7, 0x4000, URZ ;  /* 0x0000400007047890 */ /* 0x000fe4000fffe0ff */
[----:B------:R-:W-:Y:S02]  /*2000*/  USHF.R.U32.HI UR16, URZ, 0x4, UR7 ;  /* 0x00000004ff107899 */ /* 0x000fe40008011607 */
[----:B------:R-:W-:Y:S02]  /*2010*/  USHF.R.U32.HI UR4, URZ, 0x4, UR4 ;  /* 0x00000004ff047899 */ /* 0x000fe40008011604 */
[----:B------:R-:W-:Y:S02]  /*2020*/  USGXT.U32 UR16, UR16, 0xe ;  /* 0x0000000e1010789a */ /* 0x000fe40008000000 */
[----:B------:R-:W-:Y:S02]  /*2030*/  USGXT.U32 UR18, UR4, 0xe ;  /* 0x0000000e0412789a */ /* 0x000fe40008000000 */
[----:B------:R-:W-:-:S02]  /*2040*/  UIADD3 UR34, UP0, UPT, UR16, 0x2000080, URZ ;  /* 0x0200008010227890 */ /* 0x000fc4000ff1e0ff */
[----:B------:R-:W-:Y:S01]  /*2050*/  UIADD3 UR32, UP3, UPT, UR18, 0x2, URZ ;  /* 0x0000000212207890 */ /* 0x000fe2000ff7e0ff */
[----:B------:R-:W-:Y:S01]  /*2060*/  UMOV UR4, URZ ;  /* 0x000000ff00047c82 */ /* 0x000fe20008000000 */
[----:B------:R-:W-:Y:S01]  /*2070*/  UMOV UR5, URZ ;  /* 0x000000ff00057c82 */ /* 0x000fe20008000000 */
[----:B------:R-:W-:Y:S02]  /*2080*/  UIADD3.X UR35, UPT, UPT, UR4, 0x40004040, URZ, UP0, !UPT ;  /* 0x4000404004237890 */ /* 0x000fe400087fe4ff */
[----:B------:R-:W-:Y:S02]  /*2090*/  UIADD3.X UR33, UPT, UPT, UR5, 0x40004040, URZ, UP3, !UPT ;  /* 0x4000404005217890 */ /* 0x000fe40009ffe4ff */
[----:B------:R-:W-:Y:S02]  /*20a0*/  ULOP3.LUT UR16, UR16, 0x2000000, URZ, 0xfc, !UPT ;  /* 0x0200000010107892 */ /* 0x000fe4000f8efcff */
[----:B------:R-:W-:Y:S02]  /*20b0*/  UIADD3.64 UR24, UPT, UPT, UR34, 0x80, URZ ;  /* 0x0000008022187897 */ /* 0x000fe4000fffe0ff */
[----:B------:R-:W-:-:S02]  /*20c0*/  UIADD3.64 UR26, UPT, UPT, UR32, 0x2, URZ ;  /* 0x00000002201a7897 */ /* 0x000fc4000fffe0ff */
[----:B------:R-:W-:Y:S02]  /*20d0*/  UIADD3.64 UR28, UPT, UPT, UR34, 0x100, URZ ;  /* 0x00000100221c7897 */ /* 0x000fe4000fffe0ff */
[----:B------:R-:W-:Y:S01]  /*20e0*/  UIADD3.64 UR30, UPT, UPT, UR32, 0x4, URZ ;  /* 0x00000004201e7897 */ /* 0x000fe2000fffe0ff */
[----:B------:R-:W-:Y:S01]  /*20f0*/  UMOV UR36, 0x0 ;  /* 0x0000000000247882 */ /* 0x000fe20000000000 */
[----:B------:R-:W-:Y:S01]  /*2100*/  UMOV UR37, 0x8208490 ;  /* 0x0820849000257882 */ /* 0x000fe20000000000 */
[----:B------:R-:W-:Y:S01]  /*2110*/  UMOV UR17, 0x40004040 ;  /* 0x4000404000117882 */ /* 0x000fe20000000000 */
[----:B------:R-:W-:Y:S01]  /*2120*/  UMOV UR19, 0x40004040 ;  /* 0x4000404000137882 */ /* 0x000fe20000000000 */
[----:B------:R-:W-:Y:S01]  /*2130*/  UMOV UR38, 0x0 ;  /* 0x0000000000267882 */ /* 0x000fe20000000000 */
[----:B------:R-:W-:Y:S01]  /*2140*/  UMOV UR39, 0x8208490 ;  /* 0x0820849000277882 */ /* 0x000fe20000000000 */
[----:B------:R-:W-:Y:S01]  /*2150*/  UMOV UR40, 0x0 ;  /* 0x0000000000287882 */ /* 0x000fe20000000000 */
[----:B------:R-:W-:Y:S01]  /*2160*/  UMOV UR41, 0x8208490 ;  /* 0x0820849000297882 */ /* 0x000fe20000000000 */
[----:B------:R-:W-:Y:S01]  /*2170*/  UMOV UR4, UR15 ;  /* 0x0000000f00047c82 */ /* 0x000fe20008000000 */
[----:B------:R0:W-:Y:S01]  /*2180*/  UTCHMMA gdesc[UR16], gdesc[UR18], tmem[UR11], tmem[UR36], idesc[UR37], !UPT ;  /* 0x00ff2412100075ea */ /* 0x0001e2000f80000b */
[----:B------:R-:W-:Y:S01]  /*2190*/  UMOV UR42, 0x0 ;  /* 0x00000000002a7882 */ /* 0x000fe20000000000 */
[----:B------:R-:W-:Y:S01]  /*21a0*/  UMOV UR43, 0x8208490 ;  /* 0x08208490002b7882 */ /* 0x000fe20000000000 */
[----:B------:R0:W-:Y:S01]  /*21b0*/  UTCHMMA gdesc[UR34], gdesc[UR32], tmem[UR11], tmem[UR38], idesc[UR39], UPT ;  /* 0x00ff2620220075ea */ /* 0x0001e2000b80000b */
[----:B------:R-:W-:Y:S01]  /*21c0*/  UMOV UR4, UR4 ;  /* 0x0000000400047c82 */ /* 0x000fe20008000000 */
[----:B------:R0:W-:Y:S01]  /*21d0*/  UTCHMMA gdesc[UR24], gdesc[UR26], tmem[UR11], tmem[UR40], idesc[UR41], UPT ;  /* 0x00ff281a180075ea */ /* 0x0001e2000b80000b */
[----:B------:R0:W-:Y:S01]  /*21e0*/  UTCHMMA gdesc[UR28], gdesc[UR30], tmem[UR11], tmem[UR42], idesc[UR43], UPT ;  /* 0x00ff2a1e1c0075ea */ /* 0x0001e2000b80000b */
[----:B------:R0:W-:Y:S01]  /*21f0*/  UTCBAR [UR4], URZ ;  /* 0x000000ff040073e9 */ /* 0x0001e200080000ff */
[----:B------:R-:W-:Y:S01]  /*2200*/  NOP ;  /* 0x0000000000007918 */ /* 0x000fe20000000000 */
.L_x_6:
[----:B------:R-:W-:Y:S05]  /*2210*/  @!P0 BRA `(.L_x_7) ;  /* 0x0000000000088947 */ /* 0x000fea0003800000 */
[----:B------:R-:W1:Y:S02]  /*2220*/  SYNCS.PHASECHK.TRANS64.TRYWAIT P2, [UR7+0x8000], RZ ;  /* 0x008000ffff0075a7 */ /* 0x000e640008041107 */
[----:B-1----:R-:W-:Y:S05]  /*2230*/  @!P2 BRA `(.L_x_8) ;  /* 0x000000a000f8a947 */ /* 0x002fea0003800000 */
.L_x_7:
[----:B------:R-:W-:Y:S01]  /*2240*/  BAR.SYNC.DEFER_BLOCKING 0x0 ;  /* 0x0000000000007b1d */ /* 0x000fe20000010000 */
[C---:B------:R-:W-:Y:S01]  /*2250*/  LOP3.LUT R135, R0.reuse, 0x6f, RZ, 0xc0, !PT ;  /* 0x0000006f00877812 */ /* 0x040fe200078ec0ff */
[C---:B------:R-:W-:Y:S01]  /*2260*/  IMAD.SHL.U32 R137, R0.reuse, 0x4, RZ ;  /* 0x0000000400897824 */ /* 0x040fe200078e00ff */
[----:B------:R-:W-:Y:S02]  /*2270*/  LOP3.LUT R136, R0, 0x80, RZ, 0xc0, !PT ;  /* 0x0000008000887812 */ /* 0x000fe400078ec0ff */
[----:B------:R-:W-:Y:S01]  /*2280*/  SHF.R.U32.HI R156, RZ, 0x1, R0 ;  /* 0x00000001ff9c7819 */ /* 0x000fe20000011600 */
[----:B0-----:R-:W0:Y:S01]  /*2290*/  LDCU UR4, c[0x0][0x3a8] ;  /* 0x00007500ff0477ac */ /* 0x001e220008000800 */
[----:B------:R-:W-:Y:S01]  /*22a0*/  LEA.HI R135, R136, R135, RZ, 0x1d ;  /* 0x0000008788877211 */ /* 0x000fe200078fe8ff */
[----:B------:R-:W-:Y:S01]  /*22b0*/  LDTM.16dp32bit_t0_t15.x64 R4, tmem[UR12] ;  /* 0x0000000c000479ee */ /* 0x000fe20008b00000 */
[----:B------:R-:W0:Y:S01]  /*22c0*/  LDTM.16dp32bit_t16_t31.x64 R4, tmem[UR12+0x40] ;  /* 0x0000400c000479ee */ /* 0x000e220008b20000 */
[----:B------:R-:W-:Y:S01]  /*22d0*/  LOP3.LUT R136, R137, 0x40, RZ, 0xc0, !PT ;  /* 0x0000004089887812 */ /* 0x000fe200078ec0ff */
[----:B------:R-:W1:Y:S01]  /*22e0*/  S2UR UR13, SR_CTAID.Y ;  /* 0x00000000000d79c3 */ /* 0x000e620000002600 */
[----:B------:R-:W-:Y:S01]  /*22f0*/  LOP3.LUT P6, RZ, R0, 0xff, RZ, 0xc0, !PT ;  /* 0x000000ff00ff7812 */ /* 0x000fe200078cc0ff */
[----:B------:R-:W-:Y:S01]  /*2300*/  VIADD R135, R135, UR6 ;  /* 0x0000000687877c36 */ /* 0x000fe20008000000 */
[----:B------:R-:W-:-:S02]  /*2310*/  LOP3.LUT R138, R136, 0x2, RZ, 0xfc, !PT ;  /* 0x00000002888a7812 */ /* 0x000fc400078efcff */
[C---:B------:R-:W-:Y:S02]  /*2320*/  LOP3.LUT R140, R136.reuse, 0x3, RZ, 0xfc, !PT ;  /* 0x00000003888c7812 */ /* 0x040fe400078efcff */
[C---:B------:R-:W-:Y:S02]  /*2330*/  ISETP.GE.AND P5, PT, R135.reuse, R138, PT ;  /* 0x0000008a8700720c */ /* 0x040fe40003fa6270 */
[C---:B------:R-:W-:Y:S02]  /*2340*/  ISETP.GE.AND P2, PT, R135.reuse, R136, PT ;  /* 0x000000888700720c */ /* 0x040fe40003f46270 */
[C---:B------:R-:W-:Y:S02]  /*2350*/  LOP3.LUT R138, R136.reuse, 0x4, RZ, 0xfc, !PT ;  /* 0x00000004888a7812 */ /* 0x040fe400078efcff */
[C---:B------:R-:W-:Y:S01]  /*2360*/  ISETP.GE.AND P4, PT, R135.reuse, R140, PT ;  /* 0x0000008c8700720c */ /* 0x040fe20003f86270 */
[----:B------:R-:W2:Y:S01]  /*2370*/  @!P6 SYNCS.CCTL.IV [UR7+0x8000] ;  /* 0x00800000ff00e9b1 */ /* 0x000ea20008000007 */
[----:B------:R-:W-:Y:S01]  /*2380*/  ISETP.GE.AND P3, PT, R135, R138, PT ;  /* 0x0000008a8700720c */ /* 0x000fe20003f66270 */
[----:B------:R-:W-:Y:S01]  /*2390*/  NOP ;  /* 0x0000000000007918 */ /* 0x000fe20000000000 */
[----:B------:R-:W-:-:S02]  /*23a0*/  LOP3.LUT R138, R136, 0x5, RZ, 0xfc, !PT ;  /* 0x00000005888a7812 */ /* 0x000fc400078efcff */
[----:B------:R-:W-:Y:S02]  /*23b0*/  LOP3.LUT R140, R136, 0x6, RZ, 0xfc, !PT ;  /* 0x00000006888c7812 */ /* 0x000fe400078efcff */
[----:B------:R-:W-:Y:S01]  /*23c0*/  PRMT R238, RZ, 0x7610, R238 ;  /* 0x00007610ffee7816 */ /* 0x000fe200000000ee */
[----:B0-----:R-:W-:Y:S01]  /*23d0*/  FMUL R4, R4, UR4 ;  /* 0x0000000404047c20 */ /* 0x001fe20008400000 */
[----:B------:R-:W-:Y:S01]  /*23e0*/  FMUL R6, R6, UR4 ;  /* 0x0000000406067c20 */ /* 0x000fe20008400000 */
[----:B------:R-:W-:Y:S01]  /*23f0*/  FMUL R7, R7, UR4 ;  /* 0x0000000407077c20 */ /* 0x000fe20008400000 */
[----:B------:R-:W-:Y:S01]  /*2400*/  FMUL R5, R5, UR4 ;  /* 0x0000000405057c20 */ /* 0x000fe20008400000 */
[----:B------:R-:W-:Y:S01]  /*2410*/  FMUL R9, R9, UR4 ;  /* 0x0000000409097c20 */ /* 0x000fe20008400000 */
[----:B------:R-:W-:Y:S01]  /*2420*/  FSEL R4, R4, -INF , P2 ;  /* 0xff80000004047808 */ /* 0x000fe20001000000 */
[----:B------:R-:W-:Y:S01]  /*2430*/  FMUL R137, R10, UR4 ;  /* 0x000000040a897c20 */ /* 0x000fe20008400000 */
[----:B------:R-:W-:Y:S01]  /*2440*/  ISETP.GT.AND P2, PT, R135, R136, PT ;  /* 0x000000888700720c */ /* 0x000fe20003f44270 */
[----:B------:R-:W-:Y:S01]  /*2450*/  FMUL R11, R11, UR4 ;  /* 0x000000040b0b7c20 */ /* 0x000fe20008400000 */
[----:B------:R-:W-:Y:S01]  /*2460*/  FSEL R202, R6, -INF , P5 ;  /* 0xff80000006ca7808 */ /* 0x000fe20002800000 */
[----:B------:R-:W-:Y:S01]  /*2470*/  FMUL R13, R13, UR4 ;  /* 0x000000040d0d7c20 */ /* 0x000fe20008400000 */
[----:B------:R-:W-:Y:S01]  /*2480*/  FSEL R6, R7, -INF , P4 ;  /* 0xff80000007067808 */ /* 0x000fe20002000000 */
[----:B------:R-:W-:Y:S01]  /*2490*/  FMUL R7, R8, UR4 ;  /* 0x0000000408077c20 */ /* 0x000fe20008400000 */
[----:B------:R-:W-:Y:S01]  /*24a0*/  FSEL R5, R5, -INF , P2 ;  /* 0xff80000005057808 */ /* 0x000fe20001000000 */
[----:B------:R-:W-:Y:S01]  /*24b0*/  FMUL R15, R15, UR4 ;  /* 0x000000040f0f7c20 */ /* 0x000fe20008400000 */
[----:B------:R-:W-:Y:S01]  /*24c0*/  ISETP.GE.AND P2, PT, R135, R138, PT ;  /* 0x0000008a8700720c */ /* 0x000fe20003f46270 */
[----:B------:R-:W-:Y:S01]  /*24d0*/  FMUL R17, R17, UR4 ;  /* 0x0000000411117c20 */ /* 0x000fe20008400000 */
[----:B------:R-:W-:Y:S01]  /*24e0*/  LOP3.LUT R138, R136, 0x7, RZ, 0xfc, !PT ;  /* 0x00000007888a7812 */ /* 0x000fe200078efcff */
[----:B------:R-:W-:Y:S01]  /*24f0*/  FMUL R18, R18, UR4 ;  /* 0x0000000412127c20 */ /* 0x000fe20008400000 */
[C---:B------:R-:W-:Y:S01]  /*2500*/  LOP3.LUT R8, R136.reuse, 0x8, RZ, 0xfc, !PT ;  /* 0x0000000888087812 */ /* 0x040fe200078efcff */
[----:B------:R-:W-:Y:S01]  /*2510*/  FMUL R19, R19, UR4 ;  /* 0x0000000413137c20 */ /* 0x000fe20008400000 */
[----:B------:R-:W-:Y:S01]  /*2520*/  ISETP.GE.AND P5, PT, R135, R140, PT ;  /* 0x0000008c8700720c */ /* 0x000fe20003fa6270 */
[----:B------:R-:W-:Y:S01]  /*2530*/  FMUL R21, R21, UR4 ;  /* 0x0000000415157c20 */ /* 0x000fe20008400000 */
[----:B------:R-:W-:Y:S01]  /*2540*/  FSEL R7, R7, -INF , P3 ;  /* 0xff80000007077808 */ /* 0x000fe20001800000 */
[----:B------:R-:W-:Y:S01]  /*2550*/  FMUL R23, R23, UR4 ;  /* 0x0000000417177c20 */ /* 0x000fe20008400000 */
[----:B------:R-:W-:Y:S01]  /*2560*/  LOP3.LUT R10, R136, 0xa, RZ, 0xfc, !PT ;  /* 0x0000000a880a7812 */ /* 0x000fe200078efcff */
[----:B------:R-:W-:Y:S01]  /*2570*/  FMUL R24, R24, UR4 ;  /* 0x0000000418187c20 */ /* 0x000fe20008400000 */
[----:B------:R-:W-:Y:S01]  /*2580*/  ISETP.GE.AND P4, PT, R135, R138, PT ;  /* 0x0000008a8700720c */ /* 0x000fe20003f86270 */
[----:B------:R-:W-:Y:S01]  /*2590*/  FMUL R25, R25, UR4 ;  /* 0x0000000419197c20 */ /* 0x000fe20008400000 */
[----:B------:R-:W-:Y:S01]  /*25a0*/  ISETP.GE.AND P3, PT, R135, R8, PT ;  /* 0x000000088700720c */ /* 0x000fe20003f66270 */
[----:B------:R-:W-:Y:S01]  /*25b0*/  FMUL R27, R27, UR4 ;  /* 0x000000041b1b7c20 */ /* 0x000fe20008400000 */
[----:B------:R-:W-:Y:S01]  /*25c0*/  LOP3.LUT R138, R136, 0x9, RZ, 0xfc, !PT ;  /* 0x00000009888a7812 */ /* 0x000fe200078efcff */
        /* <DEDUP_REMOVED lines=9> */
[----:B------:R-:W-:Y:S01]  /*2660*/  ISETP.GE.AND P2, PT, R135, R138, PT ;  /* 0x0000008a8700720c */ /* 0x000fe20003f46270 */
[----:B------:R-:W-:Y:S01]  /*2670*/  FMUL R31, R31, UR4 ;  /* 0x000000041f1f7c20 */ /* 0x000fe20008400000 */
[----:B------:R-:W-:Y:S01]  /*2680*/  FSEL R12, R11, -INF , P4 ;  /* 0xff8000000b0c7808 */ /* 0x000fe20002000000 */
[----:B------:R-:W-:Y:S01]  /*2690*/  FMUL R35, R35, UR4 ;  /* 0x0000000423237c20 */ /* 0x000fe20008400000 */
[----:B------:R-:W-:Y:S01]  /*26a0*/  ISETP.GE.AND P4, PT, R135, R10, PT ;  /* 0x0000000a8700720c */ /* 0x000fe20003f86270 */
[----:B------:R-:W-:Y:S01]  /*26b0*/  FMUL R38, R38, UR4 ;  /* 0x0000000426267c20 */ /* 0x000fe20008400000 */
[----:B------:R-:W-:Y:S01]  /*26c0*/  FSEL R10, R13, -INF , P2 ;  /* 0xff8000000d0a7808 */ /* 0x000fe20001000000 */
[----:B------:R-:W-:Y:S01]  /*26d0*/  FMUL R13, R14, UR4 ;  /* 0x000000040e0d7c20 */ /* 0x000fe20008400000 */
[----:B------:R-:W-:Y:S01]  /*26e0*/  LOP3.LUT R138, R136, 0xc, RZ, 0xfc, !PT ;  /* 0x0000000c888a7812 */ /* 0x000fe200078efcff */
[----:B------:R-:W-:Y:S01]  /*26f0*/  FMUL R40, R40, UR4 ;  /* 0x0000000428287c20 */ /* 0x000fe20008400000 */
[----:B------:R-:W-:Y:S01]  /*2700*/  FSEL R11, R137, -INF , P3 ;  /* 0xff800000890b7808 */ /* 0x000fe20001800000 */
[----:B------:R-:W-:Y:S01]  /*2710*/  FMUL R137, R16, UR4 ;  /* 0x0000000410897c20 */ /* 0x000fe20008400000 */
[C---:B------:R-:W-:Y:S01]  /*2720*/  LOP3.LUT R14, R136.reuse, 0xe, RZ, 0xfc, !PT ;  /* 0x0000000e880e7812 */ /* 0x040fe200078efcff */
[----:B------:R-:W-:Y:S01]  /*2730*/  FMUL R39, R39, UR4 ;  /* 0x0000000427277c20 */ /* 0x000fe20008400000 */
[----:B------:R-:W-:Y:S01]  /*2740*/  ISETP.GE.AND P3, PT, R135, R138, PT ;  /* 0x0000008a8700720c */ /* 0x000fe20003f66270 */
[----:B------:R-:W-:Y:S01]  /*2750*/  FMUL R41, R41, UR4 ;  /* 0x0000000429297c20 */ /* 0x000fe20008400000 */
[----:B------:R-:W-:Y:S01]  /*2760*/  LOP3.LUT R140, R136, 0xd, RZ, 0xfc, !PT ;  /* 0x0000000d888c7812 */ /* 0x000fe200078efcff */
[----:B------:R-:W-:Y:S01]  /*2770*/  FMUL R43, R43, UR4 ;  /* 0x000000042b2b7c20 */ /* 0x000fe20008400000 */
[----:B------:R-:W-:Y:S01]  /*2780*/  FSEL R13, R13, -INF , P5 ;  /* 0xff8000000d0d7808 */ /* 0x000fe20002800000 */
[----:B------:R-:W-:Y:S01]  /*2790*/  FMUL R42, R42, UR4 ;  /* 0x000000042a2a7c20 */ /* 0x000fe20008400000 */
[----:B------:R-:W-:Y:S01]  /*27a0*/  LOP3.LUT R16, R136, 0x10, RZ, 0xfc, !PT ;  /* 0x0000001088107812 */ /* 0x000fe200078efcff */
        /* <DEDUP_REMOVED lines=9> */
[----:B------:R-:W-:Y:S01]  /*2840*/  ISETP.GE.AND P2, PT, R135, R140, PT ;  /* 0x0000008c8700720c */ /* 0x000fe20003f46270 */
[----:B------:R-:W-:Y:S01]  /*2850*/  FMUL R61, R61, UR4 ;  /* 0x000000043d3d7c20 */ /* 0x000fe20008400000 */
[----:B------:R-:W-:Y:S01]  /*2860*/  ISETP.GE.AND P3, PT, R135, R16, PT ;  /* 0x000000108700720c */ /* 0x000fe20003f66270 */
[----:B------:R-:W-:Y:S01]  /*2870*/  FMUL R62, R62, UR4 ;  /* 0x000000043e3e7c20 */ /* 0x000fe20008400000 */
[----:B------:R-:W-:-:S02]  /*2880*/  LOP3.LUT R16, R136, 0x11, RZ, 0xfc, !PT ;  /* 0x0000001188107812 */ /* 0x000fc400078efcff */
[----:B------:R-:W-:Y:S02]  /*2890*/  ISETP.GE.AND P4, PT, R135, R138, PT ;  /* 0x0000008a8700720c */ /* 0x000fe40003f86270 */
[----:B------:R-:W-:Y:S02]  /*28a0*/  FSEL R17, R17, -INF , P2 ;  /* 0xff80000011117808 */ /* 0x000fe40001000000 */
[----:B------:R-:W-:Y:S02]  /*28b0*/  ISETP.GE.AND P2, PT, R135, R16, PT ;  /* 0x000000108700720c */ /* 0x000fe40003f46270 */
[----:B------:R-:W-:Y:S02]  /*28c0*/  FSEL R16, R18, -INF , P5 ;  /* 0xff80000012107808 */ /* 0x000fe40002800000 */
[----:B------:R-:W-:Y:S02]  /*28d0*/  LOP3.LUT R138, R136, 0x12, RZ, 0xfc, !PT ;  /* 0x00000012888a7812 */ /* 0x000fe400078efcff */
[----:B------:R-:W-:Y:S01]  /*28e0*/  FSEL R18, R19, -INF , P4 ;  /* 0xff80000013127808 */ /* 0x000fe20002000000 */
[----:B------:R-:W-:Y:S01]  /*28f0*/  FMUL R19, R20, UR4 ;  /* 0x0000000414137c20 */ /* 0x000fe20008400000 */
[----:B------:R-:W-:-:S02]  /*2900*/  LOP3.LUT R20, R136, 0x14, RZ, 0xfc, !PT ;  /* 0x0000001488147812 */ /* 0x000fc400078efcff */
[----:B------:R-:W-:Y:S02]  /*2910*/  ISETP.GE.AND P5, PT, R135, R138, PT ;  /* 0x0000008a8700720c */ /* 0x000fe40003fa6270 */
[C---:B------:R-:W-:Y:S02]  /*2920*/  LOP3.LUT R140, R136.reuse, 0x13, RZ, 0xfc, !PT ;  /* 0x00000013888c7812 */ /* 0x040fe400078efcff */
[C---:B------:R-:W-:Y:S02]  /*2930*/  LOP3.LUT R22, R136.reuse, 0x16, RZ, 0xfc, !PT ;  /* 0x0000001688167812 */ /* 0x040fe400078efcff */
[----:B------:R-:W-:Y:S02]  /*2940*/  FSEL R19, R19, -INF , P3 ;  /* 0xff80000013137808 */ /* 0x000fe40001800000 */
[----:B------:R-:W-:Y:S02]  /*2950*/  ISETP.GE.AND P3, PT, R135, R20, PT ;  /* 0x000000148700720c */ /* 0x000fe40003f66270 */
[----:B------:R-:W-:-:S02]  /*2960*/  LOP3.LUT R138, R136, 0x15, RZ, 0xfc, !PT ;  /* 0x00000015888a7812 */ /* 0x000fc400078efcff */
[----:B------:R-:W-:Y:S01]  /*2970*/  FSEL R20, R137, -INF , P5 ;  /* 0xff80000089147808 */ /* 0x000fe20002800000 */
[----:B------:R-:W-:Y:S01]  /*2980*/  FMUL R137, R28, UR4 ;  /* 0x000000041c897c20 */ /* 0x000fe20008400000 */
[C---:B------:R-:W-:Y:S02]  /*2990*/  ISETP.GE.AND P4, PT, R135.reuse, R140, PT ;  /* 0x0000008c8700720c */ /* 0x040fe40003f86270 */
[----:B------:R-:W-:Y:S02]  /*29a0*/  ISETP.GE.AND P5, PT, R135, R22, PT ;  /* 0x000000168700720c */ /* 0x000fe40003fa6270 */
[----:B------:R-:W-:Y:S02]  /*29b0*/  LOP3.LUT R22, R136, 0x17, RZ, 0xfc, !PT ;  /* 0x0000001788167812 */ /* 0x000fe400078efcff */
[----:B------:R-:W-:Y:S02]  /*29c0*/  FSEL R21, R21, -INF , P2 ;  /* 0xff80000015157808 */ /* 0x000fe40001000000 */
[----:B------:R-:W-:-:S02]  /*29d0*/  ISETP.GE.AND P2, PT, R135, R138, PT ;  /* 0x0000008a8700720c */ /* 0x000fc40003f46270 */
        /* <DEDUP_REMOVED lines=11> */
[----:B------:R-:W-:Y:S02]  /*2a90*/  LOP3.LUT R138, R136, 0x1b, RZ, 0xfc, !PT ;  /* 0x0000001b888a7812 */ /* 0x000fe400078efcff */
[----:B------:R-:W-:-:S02]  /*2aa0*/  ISETP.GE.AND P5, PT, R135, R26, PT ;  /* 0x0000001a8700720c */ /* 0x000fc40003fa6270 */
[----:B------:R-:W-:Y:S01]  /*2ab0*/  FSEL R26, R137, -INF , P3 ;  /* 0xff800000891a7808 */ /* 0x000fe20001800000 */
[----:B------:R-:W-:Y:S01]  /*2ac0*/  FMUL R137, R34, UR4 ;  /* 0x0000000422897c20 */ /* 0x000fe20008400000 */
[C---:B------:R-:W-:Y:S02]  /*2ad0*/  ISETP.GE.AND P2, PT, R135.reuse, R140, PT ;  /* 0x0000008c8700720c */ /* 0x040fe40003f46270 */
[----:B------:R-:W-:Y:S02]  /*2ae0*/  ISETP.GE.AND P3, PT, R135, R28, PT ;  /* 0x0000001c8700720c */ /* 0x000fe40003f66270 */
[----:B------:R-:W-:Y:S02]  /*2af0*/  FSEL R27, R27, -INF , P4 ;  /* 0xff8000001b1b7808 */ /* 0x000fe40002000000 */
[----:B------:R-:W-:Y:S02]  /*2b00*/  LOP3.LUT R28, R136, 0x1d, RZ, 0xfc, !PT ;  /* 0x0000001d881c7812 */ /* 0x000fe400078efcff */
[----:B------:R-:W-:-:S02]  /*2b10*/  ISETP.GE.AND P4, PT, R135, R138, PT ;  /* 0x0000008a8700720c */ /* 0x000fc40003f86270 */
[----:B------:R-:W-:Y:S02]  /*2b20*/  LOP3.LUT R138, R136, 0x1e, RZ, 0xfc, !PT ;  /* 0x0000001e888a7812 */ /* 0x000fe400078efcff */
[----:B------:R-:W-:Y:S02]  /*2b30*/  FSEL R29, R29, -INF , P2 ;  /* 0xff8000001d1d7808 */ /* 0x000fe40001000000 */
[C---:B------:R-:W-:Y:S02]  /*2b40*/  ISETP.GE.AND P2, PT, R135.reuse, R28, PT ;  /* 0x0000001c8700720c */ /* 0x040fe40003f46270 */
[----:B------:R-:W-:Y:S02]  /*2b50*/  FSEL R28, R30, -INF , P5 ;  /* 0xff8000001e1c7808 */ /* 0x000fe40002800000 */
[----:B------:R-:W-:Y:S02]  /*2b60*/  ISETP.GE.AND P5, PT, R135, R138, PT ;  /* 0x0000008a8700720c */ /* 0x000fe40003fa6270 */
[----:B------:R-:W-:-:S02]  /*2b70*/  LOP3.LUT R138, R136, 0x21, RZ, 0xfc, !PT ;  /* 0x00000021888a7812 */ /* 0x000fc400078efcff */
[----:B------:R-:W-:Y:S02]  /*2b80*/  FSEL R33, R33, -INF , P2 ;  /* 0xff80000021217808 */ /* 0x000fe40001000000 */
[----:B------:R-:W-:Y:S02]  /*2b90*/  ISETP.GE.AND P2, PT, R135, R138, PT ;  /* 0x0000008a8700720c */ /* 0x000fe40003f46270 */
[----:B------:R-:W-:Y:S01]  /*2ba0*/  FSEL R30, R31, -INF , P4 ;  /* 0xff8000001f1e7808 */ /* 0x000fe20002000000 */
[----:B------:R-:W-:Y:S01]  /*2bb0*/  FMUL R31, R32, UR4 ;  /* 0x00000004201f7c20 */ /* 0x000fe20008400000 */
[----:B------:R-:W-:Y:S02]  /*2bc0*/  FSEL R204, R37, -INF , P2 ;  /* 0xff80000025cc7808 */ /* 0x000fe40001000000 */
[----:B------:R-:W-:Y:S02]  /*2bd0*/  FMNMX3 R37, R4, R5, R202, !PT ;  /* 0x0000000504257276 */ /* 0x000fe400078000ca */
[----:B------:R-:W-:-:S02]  /*2be0*/  LOP3.LUT R32, R136, 0x20, RZ, 0xfc, !PT ;  /* 0x0000002088207812 */ /* 0x000fc400078efcff */
[----:B------:R-:W-:Y:S02]  /*2bf0*/  FMNMX3 R37, R37, R6, R7, !PT ;  /* 0x0000000625257276 */ /* 0x000fe40007800007 */
[----:B------:R-:W-:Y:S02]  /*2c00*/  FSEL R31, R31, -INF , P3 ;  /* 0xff8000001f1f7808 */ /* 0x000fe40001800000 */
[----:B------:R-:W-:Y:S02]  /*2c10*/  FMNMX3 R37, R37, R8, R9, !PT ;  /* 0x0000000825257276 */ /* 0x000fe40007800009 */
[----:B------:R-:W-:Y:S02]  /*2c20*/  ISETP.GE.AND P3, PT, R135, R32, PT ;  /* 0x000000208700720c */ /* 0x000fe40003f66270 */
[----:B------:R-:W-:Y:S02]  /*2c30*/  FMNMX3 R37, R37, R12, R11, !PT ;  /* 0x0000000c25257276 */ /* 0x000fe4000780000b */
[----:B------:R-:W-:-:S02]  /*2c40*/  LOP3.LUT R140, R136, 0x1f, RZ, 0xfc, !PT ;  /* 0x0000001f888c7812 */ /* 0x000fc400078efcff */
[----:B------:R-:W-:Y:S02]  /*2c50*/  FMNMX3 R37, R37, R10, R13, !PT ;  /* 0x0000000a25257276 */ /* 0x000fe4000780000d */
[----:B------:R-:W-:Y:S02]  /*2c60*/  LOP3.LUT R34, R136, 0x22, RZ, 0xfc, !PT ;  /* 0x0000002288227812 */ /* 0x000fe400078efcff */
[----:B------:R-:W-:Y:S02]  /*2c70*/  FMNMX3 R37, R37, R14, R15, !PT ;  /* 0x0000000e25257276 */ /* 0x000fe4000780000f */
[----:B------:R-:W-:Y:S01]  /*2c80*/  FSEL R32, R137, -INF , P5 ;  /* 0xff80000089207808 */ /* 0x000fe20002800000 */
[----:B------:R-:W-:Y:S01]  /*2c90*/  FMUL R137, R36, UR4 ;  /* 0x0000000424897c20 */ /* 0x000fe20008400000 */
[----:B------:R-:W-:Y:S02]  /*2ca0*/  FMNMX3 R37, R37, R17, R16, !PT ;  /* 0x0000001125257276 */ /* 0x000fe40007800010 */
[----:B------:R-:W-:-:S02]  /*2cb0*/  LOP3.LUT R36, R136, 0x25, RZ, 0xfc, !PT ;  /* 0x0000002588247812 */ /* 0x000fc400078efcff */
[----:B------:R-:W-:Y:S02]  /*2cc0*/  FMNMX3 R37, R37, R18, R19, !PT ;  /* 0x0000001225257276 */ /* 0x000fe40007800013 */
[----:B------:R-:W-:Y:S02]  /*2cd0*/  ISETP.GE.AND P4, PT, R135, R140, PT ;  /* 0x0000008c8700720c */ /* 0x000fe40003f86270 */
[----:B------:R-:W-:Y:S02]  /*2ce0*/  FMNMX3 R37, R37, R21, R20, !PT ;  /* 0x0000001525257276 */ /* 0x000fe40007800014 */
[C---:B------:R-:W-:Y:S02]  /*2cf0*/  ISETP.GE.AND P5, PT, R135.reuse, R34, PT ;  /* 0x000000228700720c */ /* 0x040fe40003fa6270 */
[----:B------:R-:W-:Y:S02]  /*2d00*/  LOP3.LUT R34, R136, 0x23, RZ, 0xfc, !PT ;  /* 0x0000002388227812 */ /* 0x000fe400078efcff */
[----:B------:R-:W-:-:S02]  /*2d10*/  ISETP.GE.AND P2, PT, R135, R36, PT ;  /* 0x000000248700720c */ /* 0x000fc40003f46270 */
[C---:B------:R-:W-:Y:S02]  /*2d20*/  LOP3.LUT R138, R136.reuse, 0x24, RZ, 0xfc, !PT ;  /* 0x00000024888a7812 */ /* 0x040fe400078efcff */
[----:B------:R-:W-:Y:S02]  /*2d30*/  LOP3.LUT R36, R136, 0x26, RZ, 0xfc, !PT ;  /* 0x0000002688247812 */ /* 0x000fe400078efcff */
[----:B------:R-:W-:Y:S02]  /*2d40*/  FMNMX3 R37, R37, R23, R22, !PT ;  /* 0x0000001725257276 */ /* 0x000fe40007800016 */
[----:B------:R-:W-:Y:S02]  /*2d50*/  FSEL R35, R35, -INF , P4 ;  /* 0xff80000023237808 */ /* 0x000fe40002000000 */
[----:B------:R-:W-:Y:S02]  /*2d60*/  ISETP.GE.AND P4, PT, R135, R34, PT ;  /* 0x000000228700720c */ /* 0x000fe40003f86270 */
[----:B------:R-:W-:-:S02]  /*2d70*/  FSEL R34, R137, -INF , P3 ;  /* 0xff80000089227808 */ /* 0x000fc40001800000 */
[----:B------:R-:W-:Y:S02]  /*2d80*/  FSEL R38, R38, -INF , P5 ;  /* 0xff80000026267808 */ /* 0x000fe40002800000 */
[C---:B------:R-:W-:Y:S02]  /*2d90*/  ISETP.GE.AND P3, PT, R135.reuse, R138, PT ;  /* 0x0000008a8700720c */ /* 0x040fe40003f66270 */
[----:B------:R-:W-:Y:S02]  /*2da0*/  ISETP.GE.AND P5, PT, R135, R36, PT ;  /* 0x000000248700720c */ /* 0x000fe40003fa6270 */
[----:B------:R-:W-:Y:S02]  /*2db0*/  FMNMX3 R37, R37, R24, R25, !PT ;  /* 0x0000001825257276 */ /* 0x000fe40007800019 */
[C---:B------:R-:W-:Y:S02]  /*2dc0*/  LOP3.LUT R36, R136.reuse, 0x28, RZ, 0xfc, !PT ;  /* 0x0000002888247812 */ /* 0x040fe400078efcff */
[----:B------:R-:W-:-:S02]  /*2dd0*/  LOP3.LUT R138, R136, 0x27, RZ, 0xfc, !PT ;  /* 0x00000027888a7812 */ /* 0x000fc400078efcff */
[----:B------:R-:W-:Y:S02]  /*2de0*/  FSEL R40, R40, -INF , P3 ;  /* 0xff80000028287808 */ /* 0x000fe40001800000 */
[----:B------:R-:W-:Y:S02]  /*2df0*/  FMNMX3 R37, R37, R27, R26, !PT ;  /* 0x0000001b25257276 */ /* 0x000fe4000780001a */
[----:B------:R-:W-:Y:S02]  /*2e00*/  ISETP.GE.AND P3, PT, R135, R36, PT ;  /* 0x000000248700720c */ /* 0x000fe40003f66270 */
[----:B------:R-:W-:Y:S02]  /*2e10*/  LOP3.LUT R36, R136, 0x29, RZ, 0xfc, !PT ;  /* 0x0000002988247812 */ /* 0x000fe400078efcff */
[----:B------:R-:W-:Y:S02]  /*2e20*/  FSEL R39, R39, -INF , P4 ;  /* 0xff80000027277808 */ /* 0x000fe40002000000 */
[----:B------:R-:W-:-:S02]  /*2e30*/  ISETP.GE.AND P4, PT, R135, R138, PT ;  /* 0x0000008a8700720c */ /* 0x000fc40003f86270 */
[----:B------:R-:W-:Y:S02]  /*2e40*/  FMNMX3 R37, R37, R29, R28, !PT ;  /* 0x0000001d25257276 */ /* 0x000fe4000780001c */
[----:B------:R-:W-:Y:S02]  /*2e50*/  FSEL R41, R41, -INF , P2 ;  /* 0xff80000029297808 */ /* 0x000fe40001000000 */
[----:B------:R-:W-:Y:S02]  /*2e60*/  ISETP.GE.AND P2, PT, R135, R36, PT ;  /* 0x000000248700720c */ /* 0x000fe40003f46270 */
[C---:B------:R-:W-:Y:S02]  /*2e70*/  LOP3.LUT R138, R136.reuse, 0x2a, RZ, 0xfc, !PT ;  /* 0x0000002a888a7812 */ /* 0x040fe400078efcff */
[----:B------:R-:W-:Y:S02]  /*2e80*/  LOP3.LUT R36, R136, 0x2b, RZ, 0xfc, !PT ;  /* 0x0000002b88247812 */ /* 0x000fe400078efcff */
[----:B------:R-:W-:Y:S01]  /*2e90*/  FSEL R206, R43, -INF , P4 ;  /* 0xff8000002bce7808 */ /* 0x000fe20002000000 */
[----:B------:R-:W-:Y:S01]  /*2ea0*/  FMUL R43, R44, UR4 ;  /* 0x000000042c2b7c20 */ /* 0x000fe20008400000 */
[----:B------:R-:W-:Y:S01]  /*2eb0*/  FMNMX3 R37, R37, R30, R31, !PT ;  /* 0x0000001e25257276 */ /* 0x000fe2000780001f */
[----:B------:R-:W-:Y:S01]  /*2ec0*/  FMUL R44, R45, UR4 ;  /* 0x000000042d2c7c20 */ /* 0x000fe20008400000 */
[----:B------:R-:W-:Y:S01]  /*2ed0*/  FSEL R42, R42, -INF , P5 ;  /* 0xff8000002a2a7808 */ /* 0x000fe20002800000 */
[----:B------:R-:W-:Y:S01]  /*2ee0*/  FMUL R45, R46, UR4 ;  /* 0x000000042e2d7c20 */ /* 0x000fe20008400000 */
[----:B------:R-:W-:Y:S01]  /*2ef0*/  ISETP.GE.AND P5, PT, R135, R138, PT ;  /* 0x0000008a8700720c */ /* 0x000fe20003fa6270 */
[----:B------:R-:W-:Y:S01]  /*2f00*/  FMUL R46, R47, UR4 ;  /* 0x000000042f2e7c20 */ /* 0x000fe20008400000 */
[----:B------:R-:W-:Y:S01]  /*2f10*/  ISETP.GE.AND P4, PT, R135, R36, PT ;  /* 0x000000248700720c */ /* 0x000fe20003f86270 */
[----:B------:R-:W-:Y:S01]  /*2f20*/  FMUL R47, R48, UR4 ;  /* 0x00000004302f7c20 */ /* 0x000fe20008400000 */
[C---:B------:R-:W-:Y:S01]  /*2f30*/  LOP3.LUT R36, R136.reuse, 0x2c, RZ, 0xfc, !PT ;  /* 0x0000002c88247812 */ /* 0x040fe200078efcff */
[----:B------:R-:W-:Y:S01]  /*2f40*/  FMUL R48, R49, UR4 ;  /* 0x0000000431307c20 */ /* 0x000fe20008400000 */
[----:B------:R-:W-:Y:S01]  /*2f50*/  LOP3.LUT R138, R136, 0x2d, RZ, 0xfc, !PT ;  /* 0x0000002d888a7812 */ /* 0x000fe200078efcff */
[----:B------:R-:W-:Y:S01]  /*2f60*/  FMUL R49, R50, UR4 ;  /* 0x0000000432317c20 */ /* 0x000fe20008400000 */
[----:B------:R-:W-:Y:S01]  /*2f70*/  FMNMX3 R37, R37, R33, R32, !PT ;  /* 0x0000002125257276 */ /* 0x000fe20007800020 */
[----:B------:R-:W-:Y:S01]  /*2f80*/  FMUL R50, R51, UR4 ;  /* 0x0000000433327c20 */ /* 0x000fe20008400000 */
[----:B------:R-:W-:Y:S01]  /*2f90*/  FSEL R43, R43, -INF , P3 ;  /* 0xff8000002b2b7808 */ /* 0x000fe20001800000 */
[----:B------:R-:W-:Y:S01]  /*2fa0*/  FMUL R51, R52, UR4 ;  /* 0x0000000434337c20 */ /* 0x000fe20008400000 */
[----:B------:R-:W-:-:S02]  /*2fb0*/  FSEL R44, R44, -INF , P2 ;  /* 0xff8000002c2c7808 */ /* 0x000fc40001000000 */
[C---:B------:R-:W-:Y:S02]  /*2fc0*/  ISETP.GE.AND P3, PT, R135.reuse, R36, PT ;  /* 0x000000248700720c */ /* 0x040fe40003f66270 */
[----:B------:R-:W-:Y:S02]  /*2fd0*/  ISETP.GE.AND P2, PT, R135, R138, PT ;  /* 0x0000008a8700720c */ /* 0x000fe40003f46270 */
[----:B------:R-:W-:Y:S02]  /*2fe0*/  FMNMX3 R37, R37, R35, R34, !PT ;  /* 0x0000002325257276 */ /* 0x000fe40007800022 */
[C---:B------:R-:W-:Y:S02]  /*2ff0*/  LOP3.LUT R36, R136.reuse, 0x2e, RZ, 0xfc, !PT ;  /* 0x0000002e88247812 */ /* 0x040fe400078efcff */
[----:B------:R-:W-:Y:S02]  /*3000*/  LOP3.LUT R138, R136, 0x2f, RZ, 0xfc, !PT ;  /* 0x0000002f888a7812 */ /* 0x000fe400078efcff */
[----:B------:R-:W-:-:S02]  /*3010*/  FSEL R45, R45, -INF , P5 ;  /* 0xff8000002d2d7808 */ /* 0x000fc40002800000 */
[----:B------:R-:W-:Y:S02]  /*3020*/  FSEL R46, R46, -INF , P4 ;  /* 0xff8000002e2e7808 */ /* 0x000fe40002000000 */
[----:B------:R-:W-:Y:S02]  /*3030*/  FMNMX3 R37, R37, R204, R38, !PT ;  /* 0x000000cc25257276 */ /* 0x000fe40007800026 */
[C---:B------:R-:W-:Y:S02]  /*3040*/  ISETP.GE.AND P5, PT, R135.reuse, R36, PT ;  /* 0x000000248700720c */ /* 0x040fe40003fa6270 */
[----:B------:R-:W-:Y:S02]  /*3050*/  ISETP.GE.AND P4, PT, R135, R138, PT ;  /* 0x0000008a8700720c */ /* 0x000fe40003f86270 */
[C---:B------:R-:W-:Y:S02]  /*3060*/  LOP3.LUT R36, R136.reuse, 0x30, RZ, 0xfc, !PT ;  /* 0x0000003088247812 */ /* 0x040fe400078efcff */
[----:B------:R-:W-:-:S02]  /*3070*/  LOP3.LUT R138, R136, 0x31, RZ, 0xfc, !PT ;  /* 0x00000031888a7812 */ /* 0x000fc400078efcff */
[----:B------:R-:W-:Y:S02]  /*3080*/  FMNMX3 R37, R37, R39, R40, !PT ;  /* 0x0000002725257276 */ /* 0x000fe40007800028 */
[----:B------:R-:W-:Y:S02]  /*3090*/  FSEL R47, R47, -INF , P3 ;  /* 0xff8000002f2f7808 */ /* 0x000fe40001800000 */
[----:B------:R-:W-:Y:S02]  /*30a0*/  FSEL R48, R48, -INF , P2 ;  /* 0xff80000030307808 */ /* 0x000fe40001000000 */
[C---:B------:R-:W-:Y:S02]  /*30b0*/  ISETP.GE.AND P3, PT, R135.reuse, R36, PT ;  /* 0x000000248700720c */ /* 0x040fe40003f66270 */
[----:B------:R-:W-:Y:S02]  /*30c0*/  ISETP.GE.AND P2, PT, R135, R138, PT ;  /* 0x0000008a8700720c */ /* 0x000fe40003f46270 */
[----:B------:R-:W-:-:S02]  /*30d0*/  LOP3.LUT R36, R136, 0x32, RZ, 0xfc, !PT ;  /* 0x0000003288247812 */ /* 0x000fc400078efcff */
[----:B------:R-:W-:Y:S02]  /*30e0*/  FMNMX3 R37, R37, R41, R42, !PT ;  /* 0x0000002925257276 */ /* 0x000fe4000780002a */
[----:B------:R-:W-:Y:S02]  /*30f0*/  FSEL R49, R49, -INF , P5 ;  /* 0xff80000031317808 */ /* 0x000fe40002800000 */
[----:B------:R-:W-:Y:S01]  /*3100*/  FSEL R208, R53, -INF , P2 ;  /* 0xff80000035d07808 */ /* 0x000fe20001000000 */
[----:B------:R-:W-:Y:S01]  /*3110*/  FMUL R53, R54, UR4 ;  /* 0x0000000436357c20 */ /* 0x000fe20008400000 */
[C---:B------:R-:W-:Y:S02]  /*3120*/  LOP3.LUT R138, R136.reuse, 0x33, RZ, 0xfc, !PT ;  /* 0x00000033888a7812 */ /* 0x040fe400078efcff */
[----:B------:R-:W-:Y:S02]  /*3130*/  ISETP.GE.AND P5, PT, R135, R36, PT ;  /* 0x000000248700720c */ /* 0x000fe40003fa6270 */
[----:B------:R-:W-:-:S02]  /*3140*/  LOP3.LUT R36, R136, 0x34, RZ, 0xfc, !PT ;  /* 0x0000003488247812 */ /* 0x000fc400078efcff */
[----:B------:R-:W-:Y:S01]  /*3150*/  FMNMX3 R54, R37, R206, R43, !PT ;  /* 0x000000ce25367276 */ /* 0x000fe2000780002b */
[----:B------:R-:W-:Y:S01]  /*3160*/  FMUL R37, R59, UR4 ;  /* 0x000000043b257c20 */ /* 0x000fe20008400000 */
[----:B------:R-:W-:Y:S02]  /*3170*/  FSEL R50, R50, -INF , P4 ;  /* 0xff80000032327808 */ /* 0x000fe40002000000 */
[----:B------:R-:W-:Y:S02]  /*3180*/  ISETP.GE.AND P4, PT, R135, R138, PT ;  /* 0x0000008a8700720c */ /* 0x000fe40003f86270 */
[----:B------:R-:W-:Y:S02]  /*3190*/  FSEL R51, R51, -INF , P3 ;  /* 0xff80000033337808 */ /* 0x000fe40001800000 */
[----:B------:R-:W-:Y:S02]  /*31a0*/  ISETP.GE.AND P3, PT, R135, R36, PT ;  /* 0x000000248700720c */ /* 0x000fe40003f66270 */
[----:B------:R-:W-:-:S02]  /*31b0*/  FMNMX3 R54, R54, R44, R45, !PT ;  /* 0x0000002c36367276 */ /* 0x000fc4000780002d */
[----:B------:R-:W-:Y:S02]  /*31c0*/  LOP3.LUT R36, R136, 0x36, RZ, 0xfc, !PT ;  /* 0x0000003688247812 */ /* 0x000fe400078efcff */
[----:B------:R-:W-:Y:S01]  /*31d0*/  FSEL R210, R55, -INF , P4 ;  /* 0xff80000037d27808 */ /* 0x000fe20002000000 */
[----:B------:R-:W-:Y:S01]  /*31e0*/  FMUL R55, R56, UR4 ;  /* 0x0000000438377c20 */ /* 0x000fe20008400000 */
[----:B------:R-:W-:Y:S01]  /*31f0*/  FSEL R53, R53, -INF , P5 ;  /* 0xff80000035357808 */ /* 0x000fe20002800000 */
[----:B------:R-:W-:Y:S01]  /*3200*/  FMUL R56, R57, UR4 ;  /* 0x0000000439387c20 */ /* 0x000fe20008400000 */
[----:B------:R-:W-:Y:S01]  /*3210*/  FMNMX3 R54, R54, R46, R47, !PT ;  /* 0x0000002e36367276 */ /* 0x000fe2000780002f */
[----:B------:R-:W-:Y:S01]  /*3220*/  FMUL R57, R65, UR4 ;  /* 0x0000000441397c20 */ /* 0x000fe20008400000 */
[----:B------:R-:W-:Y:S02]  /*3230*/  ISETP.GE.AND P5, PT, R135, R36, PT ;  /* 0x000000248700720c */ /* 0x000fe40003fa6270 */
[----:B------:R-:W-:-:S02]  /*3240*/  LOP3.LUT R36, R136, 0x38, RZ, 0xfc, !PT ;  /* 0x0000003888247812 */ /* 0x000fc400078efcff */
[----:B------:R-:W-:Y:S02]  /*3250*/  LOP3.LUT R52, R136, 0x35, RZ, 0xfc, !PT ;  /* 0x0000003588347812 */ /* 0x000fe400078efcff */
[----:B------:R-:W-:Y:S02]  /*3260*/  FMNMX3 R54, R54, R48, R49, !PT ;  /* 0x0000003036367276 */ /* 0x000fe40007800031 */
[----:B------:R-:W-:Y:S02]  /*3270*/  FSEL R55, R55, -INF , P3 ;  /* 0xff80000037377808 */ /* 0x000fe40001800000 */
[C---:B------:R-:W-:Y:S02]  /*3280*/  ISETP.GE.AND P3, PT, R135.reuse, R36, PT ;  /* 0x000000248700720c */ /* 0x040fe40003f66270 */
[----:B------:R-:W-:Y:S02]  /*3290*/  ISETP.GE.AND P2, PT, R135, R52, PT ;  /* 0x000000348700720c */ /* 0x000fe40003f46270 */
[----:B------:R-:W-:-:S02]  /*32a0*/  FMNMX3 R54, R54, R50, R51, !PT ;  /* 0x0000003236367276 */ /* 0x000fc40007800033 */
[----:B------:R-:W-:Y:S02]  /*32b0*/  LOP3.LUT R52, R136, 0x37, RZ, 0xfc, !PT ;  /* 0x0000003788347812 */ /* 0x000fe400078efcff */
[----:B------:R-:W-:Y:S01]  /*32c0*/  FSEL R201, R60, -INF , P3 ;  /* 0xff8000003cc97808 */ /* 0x000fe20001800000 */
[----:B------:R-:W-:Y:S01]  /*32d0*/  FMUL R60, R63, UR4 ;  /* 0x000000043f3c7c20 */ /* 0x000fe20008400000 */
[----:B------:R-:W-:Y:S01]  /*32e0*/  FMNMX3 R54, R54, R208, R53, !PT ;  /* 0x000000d036367276 */ /* 0x000fe20007800035 */
[----:B------:R-:W0:Y:S01]  /*32f0*/  LDC R63, c[0x0][0x3d8] ;  /* 0x0000f600ff3f7b82 */ /* 0x000e220000000800 */
[----:B------:R-:W-:Y:S02]  /*3300*/  ISETP.GE.AND P4, PT, R135, R52, PT ;  /* 0x000000348700720c */ /* 0x000fe40003f86270 */
[C---:B------:R-:W-:Y:S02]  /*3310*/  LOP3.LUT R52, R136.reuse, 0x39, RZ, 0xfc, !PT ;  /* 0x0000003988347812 */ /* 0x040fe400078efcff */
[----:B------:R-:W-:-:S02]  /*3320*/  LOP3.LUT R36, R136, 0x3a, RZ, 0xfc, !PT ;  /* 0x0000003a88247812 */ /* 0x000fc400078efcff */
[----:B------:R-:W-:Y:S02]  /*3330*/  FSEL R56, R56, -INF , P2 ;  /* 0xff80000038387808 */ /* 0x000fe40001000000 */
[----:B------:R-:W-:Y:S02]  /*3340*/  FSEL R59, R58, -INF , P5 ;  /* 0xff8000003a3b7808 */ /* 0x000fe40002800000 */
[----:B------:R-:W-:Y:S02]  /*3350*/  FMNMX3 R54, R54, R210, R55, !PT ;  /* 0x000000d236367276 */ /* 0x000fe40007800037 */
[C---:B------:R-:W-:Y:S02]  /*3360*/  ISETP.GE.AND P2, PT, R135.reuse, R52, PT ;  /* 0x000000348700720c */ /* 0x040fe40003f46270 */
[----:B------:R-:W-:Y:S02]  /*3370*/  ISETP.GE.AND P5, PT, R135, R36, PT ;  /* 0x000000248700720c */ /* 0x000fe40003fa6270 */
[----:B------:R-:W-:-:S02]  /*3380*/  LOP3.LUT R52, R136, 0x3b, RZ, 0xfc, !PT ;  /* 0x0000003b88347812 */ /* 0x000fc400078efcff */
[----:B------:R-:W-:Y:S02]  /*3390*/  LOP3.LUT R36, R136, 0x3c, RZ, 0xfc, !PT ;  /* 0x0000003c88247812 */ /* 0x000fe400078efcff */
[----:B------:R-:W-:Y:S02]  /*33a0*/  FSEL R58, R37, -INF , P4 ;  /* 0xff800000253a7808 */ /* 0x000fe40002000000 */
[----:B------:R-:W-:Y:S01]  /*33b0*/  FMNMX3 R54, R54, R56, R59, !PT ;  /* 0x0000003836367276 */ /* 0x000fe2000780003b */
[----:B0-----:R-:W-:Y:S01]  /*33c0*/  IMAD R134, R134, R63, RZ ;  /* 0x0000003f86867224 */ /* 0x001fe200078e02ff */
[----:B------:R-:W-:Y:S01]  /*33d0*/  FSEL R212, R61, -INF , P2 ;  /* 0xff8000003dd47808 */ /* 0x000fe20001000000 */
[----:B------:R-:W-:Y:S01]  /*33e0*/  FMUL R61, R64, UR4 ;  /* 0x00000004403d7c20 */ /* 0x000fe20008400000 */
[C---:B------:R-:W-:Y:S01]  /*33f0*/  ISETP.GE.AND P4, PT, R135.reuse, R52, PT ;  /* 0x000000348700720c */ /* 0x040fe20003f86270 */
[----:B------:R-:W0:Y:S01]  /*3400*/  LDC.64 R64, c[0x0][0x390] ;  /* 0x0000e400ff407b82 */ /* 0x000e220000000a00 */
[----:B------:R-:W-:-:S02]  /*3410*/  ISETP.GE.AND P3, PT, R135, R36, PT ;  /* 0x000000248700720c */ /* 0x000fc40003f66270 */
[C---:B------:R-:W-:Y:S02]  /*3420*/  LOP3.LUT R52, R136.reuse, 0x3d, RZ, 0xfc, !PT ;  /* 0x0000003d88347812 */ /* 0x040fe400078efcff */
[----:B------:R-:W-:Y:S02]  /*3430*/  LOP3.LUT R36, R136, 0x3e, RZ, 0xfc, !PT ;  /* 0x0000003e88247812 */ /* 0x000fe400078efcff */
[----:B------:R-:W-:Y:S02]  /*3440*/  FSEL R62, R62, -INF , P5 ;  /* 0xff8000003e3e7808 */ /* 0x000fe40002800000 */
[----:B------:R-:W-:Y:S01]  /*3450*/  FMNMX3 R37, R54, R58, R201, !PT ;  /* 0x0000003a36257276 */ /* 0x000fe200078000c9 */
[----:B------:R-:W-:Y:S01]  /*3460*/  FMUL R54, R66, UR4 ;  /* 0x0000000442367c20 */ /* 0x000fe20008400000 */
[----:B------:R-:W-:Y:S01]  /*3470*/  ISETP.GE.AND P2, PT, R135, R52, PT ;  /* 0x000000348700720c */ /* 0x000fe20003f46270 */
[----:B------:R-:W-:Y:S01]  /*3480*/  FMUL R52, R67, UR4 ;  /* 0x0000000443347c20 */ /* 0x000fe20008400000 */
[----:B------:R-:W-:Y:S01]  /*3490*/  LOP3.LUT R136, R136, 0x3f, RZ, 0xfc, !PT ;  /* 0x0000003f88887812 */ /* 0x000fe200078efcff */
[----:B------:R-:W1:Y:S01]  /*34a0*/  LDCU.64 UR4, c[0x0][0x3d0] ;  /* 0x00007a00ff0477ac */ /* 0x000e620008000a00 */
[----:B------:R-:W-:-:S02]  /*34b0*/  ISETP.GE.AND P5, PT, R135, R36, PT ;  /* 0x000000248700720c */ /* 0x000fc40003fa6270 */
[----:B------:R-:W-:Y:S02]  /*34c0*/  FSEL R60, R60, -INF , P4 ;  /* 0xff8000003c3c7808 */ /* 0x000fe40002000000 */
[----:B------:R-:W-:Y:S02]  /*34d0*/  FSEL R61, R61, -INF , P3 ;  /* 0xff8000003d3d7808 */ /* 0x000fe40001800000 */
[----:B------:R-:W-:Y:S02]  /*34e0*/  FMNMX3 R37, R37, R212, R62, !PT ;  /* 0x000000d425257276 */ /* 0x000fe4000780003e */
[----:B------:R-:W-:Y:S01]  /*34f0*/  ISETP.GE.AND P4, PT, R135, R136, PT ;  /* 0x000000888700720c */ /* 0x000fe20003f86270 */
[----:B------:R-:W-:Y:S01]  /*3500*/  IMAD R136, R63, 0x2, R134 ;  /* 0x000000023f887824 */ /* 0x000fe200078e0286 */
[----:B------:R-:W-:Y:S02]  /*3510*/  FSEL R57, R57, -INF , P2 ;  /* 0xff80000039397808 */ /* 0x000fe40001000000 */
[----:B------:R-:W-:Y:S01]  /*3520*/  FSEL R54, R54, -INF , P5 ;  /* 0xff80000036367808 */ /* 0x000fe20002800000 */
[----:B------:R-:W-:Y:S01]  /*3530*/  IMAD R138, R63, 0x2, R136 ;  /* 0x000000023f8a7824 */ /* 0x000fe200078e0288 */
[----:B------:R-:W-:-:S02]  /*3540*/  FMNMX3 R37, R37, R60, R61, !PT ;  /* 0x0000003c25257276 */ /* 0x000fc4000780003d */
[----:B------:R-:W-:Y:S01]  /*3550*/  FSEL R52, R52, -INF , P4 ;  /* 0xff80000034347808 */ /* 0x000fe20002000000 */
[----:B------:R-:W-:Y:S01]  /*3560*/  IMAD R140, R63, 0x2, R138 ;  /* 0x000000023f8c7824 */ /* 0x000fe200078e028a */
[----:B------:R-:W-:Y:S01]  /*3570*/  FMNMX3 R37, R37, R57, R54, !PT ;  /* 0x0000003925257276 */ /* 0x000fe20007800036 */
[----:B-1----:R-:W-:Y:S01]  /*3580*/  UIMAD UR4, UR13, UR4, URZ ;  /* 0x000000040d0472a4 */ /* 0x002fe2000f8e02ff */
[----:B------:R-:W-:Y:S01]  /*3590*/  SHF.R.U32.HI R67, RZ, 0x2, R0 ;  /* 0x00000002ff437819 */ /* 0x000fe20000011600 */
[----:B------:R-:W-:Y:S01]  /*35a0*/  IMAD R142, R63, 0x2, R140 ;  /* 0x000000023f8e7824 */ /* 0x000fe200078e028c */
[----:B------:R-:W-:Y:S01]  /*35b0*/  FMNMX R66, R52, R37, !PT ;  /* 0x0000002534427209 */ /* 0x000fe20007800000 */
[----:B------:R-:W-:Y:S01]  /*35c0*/  USHF.L.U32 UR13, UR4, 0x1, URZ ;  /* 0x00000001040d7899 */ /* 0x000fe200080006ff */
[----:B------:R-:W-:Y:S01]  /*35d0*/  LOP3.LUT R67, R67, 0x38, RZ, 0xc0, !PT ;  /* 0x0000003843437812 */ /* 0x000fe200078ec0ff */
[----:B------:R-:W-:Y:S01]  /*35e0*/  IMAD R144, R63, 0x2, R142 ;  /* 0x000000023f907824 */ /* 0x000fe200078e028e */
[----:B------:R-:W-:Y:S01]  /*35f0*/  LOP3.LUT R36, R0, 0x7f, RZ, 0xc0, !PT ;  /* 0x0000007f00247812 */ /* 0x000fe200078ec0ff */
[----:B------:R-:W1:Y:S01]  /*3600*/  SHFL.BFLY PT, R37, R66, 0x10, 0x1f ;  /* 0x0e001f0042257f89 */ /* 0x000e6200000e0000 */
[----:B------:R-:W-:Y:S01]  /*3610*/  LOP3.LUT R67, R67, 0x1f, R0, 0xf8, !PT ;  /* 0x0000001f43437812 */ /* 0x000fe200078ef800 */
[----:B------:R-:W-:Y:S01]  /*3620*/  IMAD R146, R63, 0x2, R144 ;  /* 0x000000023f927824 */ /* 0x000fe200078e0290 */
[----:B------:R-:W-:-:S02]  /*3630*/  PRMT R234, RZ, 0x7610, R234 ;  /* 0x00007610ffea7816 */ /* 0x000fc400000000ea */
[----:B------:R-:W-:Y:S01]  /*3640*/  PRMT R240, RZ, 0x7610, R240 ;  /* 0x00007610fff07816 */ /* 0x000fe200000000f0 */
[----:B------:R-:W-:Y:S01]  /*3650*/  IMAD R148, R63, 0x2, R146 ;  /* 0x000000023f947824 */ /* 0x000fe200078e0292 */
[----:B------:R-:W-:Y:S01]  /*3660*/  PRMT R228, RZ, 0x7610, R228 ;  /* 0x00007610ffe47816 */ /* 0x000fe200000000e4 */
[----:B------:R-:W-:Y:S01]  /*3670*/  IMAD.SHL.U32 R229, R67, 0x10, RZ ;  /* 0x0000001043e57824 */ /* 0x000fe200078e00ff */
[----:B------:R-:W-:Y:S01]  /*3680*/  PRMT R236, RZ, 0x7610, R236 ;  /* 0x00007610ffec7816 */ /* 0x000fe200000000ec */
[----:B------:R-:W-:Y:S01]  /*3690*/  IMAD R150, R63, 0x2, R148 ;  /* 0x000000023f967824 */ /* 0x000fe200078e0294 */
[----:B------:R-:W-:Y:S02]  /*36a0*/  PRMT R232, RZ, 0x7610, R232 ;  /* 0x00007610ffe87816 */ /* 0x000fe400000000e8 */
[----:B------:R-:W-:Y:S01]  /*36b0*/  LOP3.LUT R135, R229, 0x1b0, RZ, 0xc0, !PT ;  /* 0x000001b0e5877812 */ /* 0x000fe200078ec0ff */
[----:B------:R-:W-:Y:S01]  /*36c0*/  IMAD R152, R63, 0x2, R150 ;  /* 0x000000023f987824 */ /* 0x000fe200078e0296 */
[----:B------:R-:W-:-:S02]  /*36d0*/  PRMT R224, RZ, 0x7610, R224 ;  /* 0x00007610ffe07816 */ /* 0x000fc400000000e0 */
[----:B------:R-:W-:Y:S01]  /*36e0*/  LOP3.LUT R135, R135, 0x40, R156, 0xf8, !PT ;  /* 0x0000004087877812 */ /* 0x000fe200078ef89c */
[----:B------:R-:W-:Y:S01]  /*36f0*/  IMAD R154, R63, 0x2, R152 ;  /* 0x000000023f9a7824 */ /* 0x000fe200078e0298 */
[----:B------:R-:W-:Y:S02]  /*3700*/  PRMT R230, RZ, 0x7610, R230 ;  /* 0x00007610ffe67816 */ /* 0x000fe400000000e6 */
[----:B------:R-:W-:Y:S01]  /*3710*/  PRMT R220, RZ, 0x7610, R220 ;  /* 0x00007610ffdc7816 */ /* 0x000fe200000000dc */
[----:B------:R-:W-:Y:S01]  /*3720*/  VIADD R135, R135, UR7 ;  /* 0x0000000787877c36 */ /* 0x000fe20008000000 */
[----:B------:R-:W-:Y:S02]  /*3730*/  PRMT R226, RZ, 0x7610, R226 ;  /* 0x00007610ffe27816 */ /* 0x000fe400000000e2 */
[----:B-1----:R-:W-:Y:S01]  /*3740*/  FMNMX3 R37, R66, -INF , R37, !PT ;  /* 0xff80000042257876 */ /* 0x002fe20007800025 */
[----:B------:R-:W-:Y:S01]  /*3750*/  IMAD R66, R36, UR5, RZ ;  /* 0x0000000524427c24 */ /* 0x000fe2000f8e02ff */
[----:B------:R-:W-:Y:S01]  /*3760*/  UIMAD.WIDE UR4, UR4, 0x2, URZ ;  /* 0x00000002040478a5 */ /* 0x000fe2000f8e02ff */
[----:B------:R-:W-:-:S02]  /*3770*/  PRMT R218, RZ, 0x7610, R218 ;  /* 0x00007610ffda7816 */ /* 0x000fc400000000da */
[C---:B------:R-:W-:Y:S02]  /*3780*/  IMAD.SHL.U32 R67, R66.reuse, 0x2, RZ ;  /* 0x0000000242437824 */ /* 0x040fe400078e00ff */
[----:B------:R-:W-:Y:S01]  /*3790*/  FADD R36, -R37, -INF ;  /* 0xff80000025247421 */ /* 0x000fe20000000100 */
[----:B------:R-:W-:-:S04]  /*37a0*/  IMAD.HI R66, R66, 0x2, RZ ;  /* 0x0000000242427827 */ /* 0x000fc800078e02ff */
[----:B------:R-:W-:Y:S01]  /*37b0*/  FADD R202, R202, -R37 ;  /* 0x80000025caca7221 */ /* 0x000fe20000000000 */
[----:B------:R-:W-:Y:S01]  /*37c0*/  PRMT R222, RZ, 0x7610, R222 ;  /* 0x00007610ffde7816 */ /* 0x000fe200000000de */
[----:B------:R-:W-:Y:S01]  /*37d0*/  FMUL R36, R36, 1.4426950216293334961 ;  /* 0x3fb8aa3b24247820 */ /* 0x000fe20000400000 */
[----:B0-----:R-:W-:Y:S01]  /*37e0*/  IADD3 R67, P2, P3, R67, UR13, R64 ;  /* 0x0000000d43437c10 */ /* 0x001fe2000fb5e040 */
[C---:B------:R-:W-:Y:S01]  /*37f0*/  IMAD R64, R63.reuse, 0x2, R154 ;  /* 0x000000023f407824 */ /* 0x040fe200078e029a */
[----:B------:R-:W-:Y:S01]  /*3800*/  PRMT R207, RZ, 0x7610, R207 ;  /* 0x00007610ffcf7816 */ /* 0x000fe200000000cf */
[----:B------:R-:W-:Y:S01]  /*3810*/  FADD R4, R4, -R37 ;  /* 0x8000002504047221 */ /* 0x000fe20000000000 */
[----:B------:R-:W-:Y:S01]  /*3820*/  IADD3.X R65, PT, PT, R66, UR5, R65, P2, P3 ;  /* 0x0000000542417c10 */ /* 0x000fe200097e6441 */
[C---:B------:R-:W-:Y:S01]  /*3830*/  IMAD R66, R63.reuse, 0x2, R64 ;  /* 0x000000023f427824 */ /* 0x040fe200078e0240 */
[-C--:B------:R-:W-:Y:S01]  /*3840*/  LEA R196, P2, R134, R67.reuse, 0x1 ;  /* 0x0000004386c47211 */ /* 0x080fe200078408ff */
[----:B------:R-:W2:Y:S01]  /*3850*/  MUFU.EX2 R36, R36 ;  /* 0x0000002400247308 */ /* 0x000ea20000000800 */
[----:B------:R-:W-:Y:S01]  /*3860*/  LEA R194, P3, R136, R67, 0x1 ;  /* 0x0000004388c27211 */ /* 0x000fe200078608ff */
[C---:B------:R-:W-:Y:S01]  /*3870*/  IMAD R156, R63.reuse, 0x2, R66 ;  /* 0x000000023f9c7824 */ /* 0x040fe200078e0242 */
[----:B------:R-:W-:Y:S01]  /*3880*/  LEA.HI.X.SX32 R197, R134, R65, 0x1, P2 ;  /* 0x0000004186c57211 */ /* 0x000fe200010f0eff */
[----:B------:R-:W-:Y:S01]  /*3890*/  FMUL R231, R202, 1.4426950216293334961 ;  /* 0x3fb8aa3bcae77820 */ /* 0x000fe20000400000 */
[----:B------:R-:W-:Y:S01]  /*38a0*/  LEA R192, P2, R138, R67, 0x1 ;  /* 0x000000438ac07211 */ /* 0x000fe200078408ff */
[----:B------:R-:W-:Y:S01]  /*38b0*/  IMAD R134, R63, 0x2, R156 ;  /* 0x000000023f867824 */ /* 0x000fe200078e029c */
[----:B------:R-:W-:Y:S01]  /*38c0*/  LEA.HI.X.SX32 R195, R136, R65, 0x1, P3 ;  /* 0x0000004188c37211 */ /* 0x000fe200018f0eff */
[--C-:B------:R-:W-:Y:S01]  /*38d0*/  FADD R5, R5, -R37.reuse ;  /* 0x8000002505057221 */ /* 0x100fe20000000000 */
[----:B------:R-:W-:Y:S01]  /*38e0*/  LEA R190, P4, R140, R67, 0x1 ;  /* 0x000000438cbe7211 */ /* 0x000fe200078808ff */
[C---:B------:R-:W-:Y:S01]  /*38f0*/  IMAD R136, R63.reuse, 0x2, R134 ;  /* 0x000000023f887824 */ /* 0x040fe200078e0286 */
[-C--:B------:R-:W-:Y:S01]  /*3900*/  LEA.HI.X.SX32 R193, R138, R65.reuse, 0x1, P2 ;  /* 0x000000418ac17211 */ /* 0x080fe200010f0eff */
[----:B------:R-:W-:Y:S01]  /*3910*/  FMUL R4, R4, 1.4426950216293334961 ;  /* 0x3fb8aa3b04047820 */ /* 0x000fe20000400000 */
[----:B------:R-:W-:Y:S01]  /*3920*/  LEA.HI.X.SX32 R191, R140, R65, 0x1, P4 ;  /* 0x000000418cbf7211 */ /* 0x000fe200020f0eff */
[C---:B------:R-:W-:Y:S01]  /*3930*/  IMAD R138, R63.reuse, 0x2, R136 ;  /* 0x000000023f8a7824 */ /* 0x040fe200078e0288 */
[-C--:B------:R-:W-:Y:S01]  /*3940*/  LEA R188, P2, R142, R67.reuse, 0x1 ;  /* 0x000000438ebc7211 */ /* 0x080fe200078408ff */
[----:B--2---:R0:W-:Y:S02]  /*3950*/  STSM.16.M88 [R135+0x4000], R36 ;  /* 0x0040002487007844 */ /* 0x0041e40000000000 */
[C---:B------:R-:W-:Y:S01]  /*3960*/  IMAD R140, R63.reuse, 0x2, R138 ;  /* 0x000000023f8c7824 */ /* 0x040fe200078e028a */
[----:B------:R-:W-:Y:S01]  /*3970*/  LEA R186, P3, R144, R67, 0x1 ;  /* 0x0000004390ba7211 */ /* 0x000fe200078608ff */
[----:B------:R-:W-:Y:S01]  /*3980*/  FADD R202, R6, -R37 ;  /* 0x8000002506ca7221 */ /* 0x000fe20000000000 */
[----:B------:R-:W-:Y:S01]  /*3990*/  LEA.HI.X.SX32 R189, R142, R65, 0x1, P2 ;  /* 0x000000418ebd7211 */ /* 0x000fe200010f0eff */
[C---:B------:R-:W-:Y:S01]  /*39a0*/  IMAD R142, R63.reuse, 0x2, R140 ;  /* 0x000000023f8e7824 */ /* 0x040fe200078e028c */
[----:B------:R-:W-:Y:S01]  /*39b0*/  LEA R184, P4, R146, R67, 0x1 ;  /* 0x0000004392b87211 */ /* 0x000fe200078808ff */
[----:B------:R-:W-:Y:S01]  /*39c0*/  BAR.SYNC.DEFER_BLOCKING 0x0 ;  /* 0x0000000000007b1d */ /* 0x000fe20000010000 */
[----:B------:R-:W-:Y:S01]  /*39d0*/  LEA.HI.X.SX32 R187, R144, R65, 0x1, P3 ;  /* 0x0000004190bb7211 */ /* 0x000fe200018f0eff */
[----:B------:R-:W-:Y:S01]  /*39e0*/  IMAD R144, R63, 0x2, R142 ;  /* 0x000000023f907824 */ /* 0x000fe200078e028e */
[----:B------:R-:W-:Y:S01]  /*39f0*/  LEA R180, P3, R150, R67, 0x1 ;  /* 0x0000004396b47211 */ /* 0x000fe200078608ff */
[----:B------:R-:W-:Y:S01]  /*3a00*/  FMUL R5, R5, 1.4426950216293334961 ;  /* 0x3fb8aa3b05057820 */ /* 0x000fe20000400000 */
[----:B------:R-:W-:Y:S01]  /*3a10*/  LEA.HI.X.SX32 R185, R146, R65, 0x1, P4 ;  /* 0x0000004192b97211 */ /* 0x000fe200020f0eff */
[----:B------:R-:W-:Y:S01]  /*3a20*/  IMAD R146, R63, 0x2, R144 ;  /* 0x000000023f927824 */ /* 0x000fe200078e0290 */
[----:B------:R-:W-:Y:S01]  /*3a30*/  LEA R178, P4, R152, R67, 0x1 ;  /* 0x0000004398b27211 */ /* 0x000fe200078808ff */
[----:B------:R-:W-:Y:S01]  /*3a40*/  MUFU.EX2 R4, R4 ;  /* 0x0000000400047308 */ /* 0x000fe20000000800 */
[----:B------:R-:W-:-:S02]  /*3a50*/  LEA.HI.X.SX32 R181, R150, R65, 0x1, P3 ;  /* 0x0000004196b57211 */ /* 0x000fc400018f0eff */
[-C--:B------:R-:W-:Y:S02]  /*3a60*/  LEA R174, P3, R64, R67.reuse, 0x1 ;  /* 0x0000004340ae7211 */ /* 0x080fe400078608ff */
[----:B------:R-:W-:Y:S02]  /*3a70*/  LEA R182, P2, R148, R67, 0x1 ;  /* 0x0000004394b67211 */ /* 0x000fe400078408ff */
[----:B------:R-:W-:Y:S02]  /*3a80*/  LEA.HI.X.SX32 R179, R152, R65, 0x1, P4 ;  /* 0x0000004198b37211 */ /* 0x000fe400020f0eff */
[----:B------:R-:W-:Y:S02]  /*3a90*/  LEA R172, P4, R66, R67, 0x1 ;  /* 0x0000004342ac7211 */ /* 0x000fe400078808ff */
[-C--:B------:R-:W-:Y:S01]  /*3aa0*/  LEA.HI.X.SX32 R175, R64, R65.reuse, 0x1, P3 ;  /* 0x0000004140af7211 */ /* 0x080fe200018f0eff */
[----:B------:R-:W-:Y:S01]  /*3ab0*/  IMAD R64, R63, 0x2, R146 ;  /* 0x000000023f407824 */ /* 0x000fe200078e0292 */
[----:B------:R-:W-:-:S02]  /*3ac0*/  LEA.HI.X.SX32 R183, R148, R65, 0x1, P2 ;  /* 0x0000004194b77211 */ /* 0x000fc400010f0eff */
[----:B------:R-:W-:Y:S01]  /*3ad0*/  LEA R176, P2, R154, R67, 0x1 ;  /* 0x000000439ab07211 */ /* 0x000fe200078408ff */
[----:B------:R-:W2:Y:S01]  /*3ae0*/  @P0 LDG.E.U16 R238, desc[UR22][R196.64] ;  /* 0x00000016c4ee0981 */ /* 0x000ea2000c1e1500 */
[----:B------:R-:W-:Y:S01]  /*3af0*/  LEA.HI.X.SX32 R173, R66, R65, 0x1, P4 ;  /* 0x0000004142ad7211 */ /* 0x000fe200020f0eff */
[----:B------:R-:W-:Y:S01]  /*3b00*/  IMAD R66, R63, 0x2, R64 ;  /* 0x000000023f427824 */ /* 0x000fe200078e0240 */
[----:B------:R-:W-:Y:S01]  /*3b10*/  LEA R168, P3, R134, R67, 0x1 ;  /* 0x0000004386a87211 */ /* 0x000fe200078608ff */
[----:B------:R-:W3:Y:S01]  /*3b20*/  @P0 LDG.E.U16 R234, desc[UR22][R180.64] ;  /* 0x00000016b4ea0981 */ /* 0x000ee2000c1e1500 */
[----:B------:R-:W-:Y:S02]  /*3b30*/  LEA.HI.X.SX32 R177, R154, R65, 0x1, P2 ;  /* 0x000000419ab17211 */ /* 0x000fe400010f0eff */
[-C--:B------:R-:W-:Y:S01]  /*3b40*/  LEA R170, P2, R156, R67.reuse, 0x1 ;  /* 0x000000439caa7211 */ /* 0x080fe200078408ff */
[----:B------:R-:W4:Y:S01]  /*3b50*/  @P0 LDG.E.U16 R240, desc[UR22][R172.64] ;  /* 0x00000016acf00981 */ /* 0x000f22000c1e1500 */
[----:B------:R-:W-:-:S02]  /*3b60*/  LEA R166, P4, R136, R67, 0x1 ;  /* 0x0000004388a67211 */ /* 0x000fc400078808ff */
[-C--:B------:R-:W-:Y:S01]  /*3b70*/  LEA.HI.X.SX32 R169, R134, R65.reuse, 0x1, P3 ;  /* 0x0000004186a97211 */ /* 0x080fe200018f0eff */
[C---:B------:R-:W-:Y:S01]  /*3b80*/  IMAD R134, R63.reuse, 0x2, R66 ;  /* 0x000000023f867824 */ /* 0x040fe200078e0242 */
[-C--:B------:R-:W-:Y:S01]  /*3b90*/  LEA.HI.X.SX32 R171, R156, R65.reuse, 0x1, P2 ;  /* 0x000000419cab7211 */ /* 0x080fe200010f0eff */
[----:B------:R-:W-:Y:S01]  /*3ba0*/  FMUL R233, R202, 1.4426950216293334961 ;  /* 0x3fb8aa3bcae97820 */ /* 0x000fe20000400000 */
[----:B------:R-:W-:Y:S01]  /*3bb0*/  LEA.HI.X.SX32 R167, R136, R65, 0x1, P4 ;  /* 0x0000004188a77211 */ /* 0x000fe200020f0eff */
[C---:B------:R-:W-:Y:S01]  /*3bc0*/  IMAD R136, R63.reuse, 0x2, R134 ;  /* 0x000000023f887824 */ /* 0x040fe200078e0286 */
[-C--:B------:R-:W-:Y:S01]  /*3bd0*/  LEA R164, P2, R138, R67.reuse, 0x1 ;  /* 0x000000438aa47211 */ /* 0x080fe200078408ff */
[----:B------:R-:W5:Y:S01]  /*3be0*/  @P0 LDG.E.U16 R224, desc[UR22][R194.64] ;  /* 0x00000016c2e00981 */ /* 0x000f62000c1e1500 */
[-C--:B------:R-:W-:Y:S02]  /*3bf0*/  LEA R160, P4, R142, R67.reuse, 0x1 ;  /* 0x000000438ea07211 */ /* 0x080fe400078808ff */
[----:B------:R-:W-:Y:S01]  /*3c00*/  LEA R162, P3, R140, R67, 0x1 ;  /* 0x000000438ca27211 */ /* 0x000fe200078608ff */
[----:B------:R-:W2:Y:S01]  /*3c10*/  @P0 LDG.E.U16 R230, desc[UR22][R186.64] ;  /* 0x00000016bae60981 */ /* 0x000ea2000c1e1500 */
[-C--:B------:R-:W-:Y:S01]  /*3c20*/  LEA.HI.X.SX32 R165, R138, R65.reuse, 0x1, P2 ;  /* 0x000000418aa57211 */ /* 0x080fe200010f0eff */
[C---:B------:R-:W-:Y:S01]  /*3c30*/  IMAD R138, R63.reuse, 0x2, R136 ;  /* 0x000000023f8a7824 */ /* 0x040fe200078e0288 */
[-C--:B------:R-:W-:Y:S01]  /*3c40*/  LEA.HI.X.SX32 R161, R142, R65.reuse, 0x1, P4 ;  /* 0x000000418ea17211 */ /* 0x080fe200020f0eff */
[----:B------:R-:W2:Y:S01]  /*3c50*/  @P0 LDG.E.U16 R220, desc[UR22][R170.64] ;  /* 0x00000016aadc0981 */ /* 0x000ea2000c1e1500 */
[----:B------:R-:W-:Y:S01]  /*3c60*/  LEA.HI.X.SX32 R163, R140, R65, 0x1, P3 ;  /* 0x000000418ca37211 */ /* 0x000fe200018f0eff */
[----:B------:R-:W-:Y:S01]  /*3c70*/  IMAD R140, R63, 0x2, R138 ;  /* 0x000000023f8c7824 */ /* 0x000fe200078e028a */
[----:B------:R-:W-:-:S02]  /*3c80*/  LEA R154, P4, R64, R67, 0x1 ;  /* 0x00000043409a7211 */ /* 0x000fc400078808ff */
[----:B------:R-:W-:Y:S01]  /*3c90*/  PRMT R223, RZ, 0x7610, R223 ;  /* 0x00007610ffdf7816 */ /* 0x000fe200000000df */
[----:B------:R-:W2:Y:S01]  /*3ca0*/  @P0 LDG.E.U16 R226, desc[UR22][R162.64] ;  /* 0x00000016a2e20981 */ /* 0x000ea2000c1e1500 */
[----:B------:R-:W-:Y:S01]  /*3cb0*/  LEA.HI.X.SX32 R155, R64, R65, 0x1, P4 ;  /* 0x00000041409b7211 */ /* 0x000fe200020f0eff */
[C---:B------:R-:W-:Y:S01]  /*3cc0*/  IMAD R64, R63.reuse, 0x2, R140 ;  /* 0x000000023f407824 */ /* 0x040fe200078e028c */
[C---:B------:R-:W-:Y:S02]  /*3cd0*/  LEA R148, P4, R136.reuse, R67, 0x1 ;  /* 0x0000004388947211 */ /* 0x040fe400078808ff */
[----:B------:R-:W-:Y:S01]  /*3ce0*/  PRMT R227, RZ, 0x7610, R227 ;  /* 0x00007610ffe37816 */ /* 0x000fe200000000e3 */
[----:B------:R-:W-:Y:S01]  /*3cf0*/  IMAD R214, R63, 0x2, R64 ;  /* 0x000000023fd67824 */ /* 0x000fe200078e0240 */
[----:B------:R-:W-:Y:S01]  /*3d00*/  LEA.HI.X.SX32 R149, R136, R65, 0x1, P4 ;  /* 0x0000004188957211 */ /* 0x000fe200020f0eff */
[----:B------:R-:W-:Y:S01]  /*3d10*/  FADD R202, R7, -R37 ;  /* 0x8000002507ca7221 */ /* 0x000fe20000000000 */
[----:B------:R-:W-:-:S02]  /*3d20*/  LEA R142, P4, R64, R67, 0x1 ;  /* 0x00000043408e7211 */ /* 0x000fc400078808ff */
[----:B------:R-:W-:Y:S01]  /*3d30*/  PRMT R217, RZ, 0x7610, R217 ;  /* 0x00007610ffd97816 */ /* 0x000fe200000000d9 */
[----:B------:R-:W2:Y:S01]  /*3d40*/  @P0 LDG.E.U16 R236, desc[UR22][R148.64] ;  /* 0x0000001694ec0981 */ /* 0x000ea2000c1e1500 */
[----:B------:R-:W-:Y:S02]  /*3d50*/  LEA R158, P2, R144, R67, 0x1 ;  /* 0x00000043909e7211 */ /* 0x000fe400078408ff */
[-C--:B------:R-:W-:Y:S02]  /*3d60*/  LEA.HI.X.SX32 R143, R64, R65.reuse, 0x1, P4 ;  /* 0x00000041408f7211 */ /* 0x080fe400020f0eff */
[----:B------:R-:W-:Y:S02]  /*3d70*/  PRMT R225, RZ, 0x7610, R225 ;  /* 0x00007610ffe17816 */ /* 0x000fe400000000e1 */
[----:B------:R-:W-:Y:S02]  /*3d80*/  PRMT R205, RZ, 0x7610, R205 ;  /* 0x00007610ffcd7816 */ /* 0x000fe400000000cd */
[----:B------:R-:W-:Y:S01]  /*3d90*/  PRMT R221, RZ, 0x7610, R221 ;  /* 0x00007610ffdd7816 */ /* 0x000fe200000000dd */
[----:B------:R1:W-:Y:S01]  /*3da0*/  MUFU.EX2 R6, R231 ;  /* 0x000000e700067308 */ /* 0x0003e20000000800 */
[----:B------:R-:W-:Y:S01]  /*3db0*/  LEA.HI.X.SX32 R159, R144, R65, 0x1, P2 ;  /* 0x00000041909f7211 */ /* 0x000fe200010f0eff */
[----:B------:R-:W2:Y:S01]  /*3dc0*/  @P0 LDG.E.U16 R207, desc[UR22][R192.64] ;  /* 0x00000016c0cf0981 */ /* 0x000ea2000c1e1500 */
[----:B------:R-:W-:-:S02]  /*3dd0*/  PRMT R64, RZ, 0x7610, R64 ;  /* 0x00007610ff407816 */ /* 0x000fc40000000040 */
[-C--:B------:R-:W-:Y:S02]  /*3de0*/  LEA R152, P2, R66, R67.reuse, 0x1 ;  /* 0x0000004342987211 */ /* 0x080fe400078408ff */
[----:B------:R-:W-:Y:S01]  /*3df0*/  LEA R156, P3, R146, R67, 0x1 ;  /* 0x00000043929c7211 */ /* 0x000fe200078608ff */
[----:B------:R-:W-:Y:S01]  /*3e00*/  FMUL R235, R202, 1.4426950216293334961 ;  /* 0x3fb8aa3bcaeb7820 */ /* 0x000fe20000400000 */
[-C--:B------:R-:W-:Y:S01]  /*3e10*/  LEA.HI.X.SX32 R153, R66, R65.reuse, 0x1, P2 ;  /* 0x0000004142997211 */ /* 0x080fe200010f0eff */
[C---:B------:R-:W-:Y:S01]  /*3e20*/  IMAD R66, R63.reuse, 0x2, R214 ;  /* 0x000000023f427824 */ /* 0x040fe200078e02d6 */
[----:B------:R-:W-:Y:S01]  /*3e30*/  LEA.HI.X.SX32 R157, R146, R65, 0x1, P3 ;  /* 0x00000041929d7211 */ /* 0x000fe200018f0eff */
[----:B------:R-:W2:Y:S01]  /*3e40*/  @P0 LDG.E.U16 R64, desc[UR22][R188.64] ;  /* 0x00000016bc400981 */ /* 0x000ea2000c1e1500 */
[-C--:B------:R-:W-:Y:S01]  /*3e50*/  LEA R150, P3, R134, R67.reuse, 0x1 ;  /* 0x0000004386967211 */ /* 0x080fe200078608ff */
[C---:B------:R-:W-:Y:S01]  /*3e60*/  IMAD R216, R63.reuse, 0x2, R66 ;  /* 0x000000023fd87824 */ /* 0x040fe200078e0242 */
[----:B------:R-:W-:Y:S01]  /*3e70*/  LEA R146, P2, R138, R67, 0x1 ;  /* 0x000000438a927211 */ /* 0x000fe200078408ff */
[----:B------:R-:W2:Y:S01]  /*3e80*/  @P0 LDG.E.U16 R228, desc[UR22][R156.64] ;  /* 0x000000169ce40981 */ /* 0x000ea2000c1e1500 */
[----:B------:R-:W-:Y:S01]  /*3e90*/  LEA.HI.X.SX32 R151, R134, R65, 0x1, P3 ;  /* 0x0000004186977211 */ /* 0x000fe200018f0eff */
[----:B------:R-:W-:Y:S01]  /*3ea0*/  IMAD R63, R63, 0x2, R216 ;  /* 0x000000023f3f7824 */ /* 0x000fe200078e02d8 */
[-C--:B------:R-:W-:Y:S01]  /*3eb0*/  LEA R144, P3, R140, R67.reuse, 0x1 ;  /* 0x000000438c907211 */ /* 0x080fe200078608ff */
[----:B------:R-:W-:Y:S01]  /*3ec0*/  FADD R202, R8, -R37 ;  /* 0x8000002508ca7221 */ /* 0x000fe20000000000 */
[----:B------:R-:W-:Y:S01]  /*3ed0*/  LEA R136, P4, R216, R67, 0x1 ;  /* 0x00000043d8887211 */ /* 0x000fe200078808ff */
[----:B------:R-:W2:Y:S01]  /*3ee0*/  @P0 LDG.E.U16 R223, desc[UR22][R184.64] ;  /* 0x00000016b8df0981 */ /* 0x000ea2000c1e1500 */
[----:B------:R-:W-:-:S02]  /*3ef0*/  LEA.HI.X.SX32 R147, R138, R65, 0x1, P2 ;  /* 0x000000418a937211 */ /* 0x000fc400010f0eff */
[----:B------:R-:W-:Y:S01]  /*3f00*/  LEA.HI.X.SX32 R145, R140, R65, 0x1, P3 ;  /* 0x000000418c917211 */ /* 0x000fe200018f0eff */
[----:B------:R-:W2:Y:S01]  /*3f10*/  @P0 LDG.E.U16 R227, desc[UR22][R176.64] ;  /* 0x00000016b0e30981 */ /* 0x000ea2000c1e1500 */
[----:B------:R-:W-:Y:S02]  /*3f20*/  LEA R140, P2, R214, R67, 0x1 ;  /* 0x00000043d68c7211 */ /* 0x000fe400078408ff */
[-C--:B------:R-:W-:Y:S01]  /*3f30*/  LEA.HI.X.SX32 R137, R216, R65.reuse, 0x1, P4 ;  /* 0x00000041d8897211 */ /* 0x080fe200020f0eff */
[----:B------:R-:W2:Y:S01]  /*3f40*/  @P0 LDG.E.U16 R218, desc[UR22][R146.64] ;  /* 0x0000001692da0981 */ /* 0x000ea2000c1e1500 */
[----:B------:R-:W-:Y:S02]  /*3f50*/  PRMT R216, RZ, 0x7610, R216 ;  /* 0x00007610ffd87816 */ /* 0x000fe400000000d8 */
[----:B------:R-:W-:Y:S01]  /*3f60*/  LEA.HI.X.SX32 R141, R214, R65, 0x1, P2 ;  /* 0x00000041d68d7211 */ /* 0x000fe200010f0eff */
[----:B------:R-:W2:Y:S01]  /*3f70*/  @P0 LDG.E.U16 R217, desc[UR22][R160.64] ;  /* 0x00000016a0d90981 */ /* 0x000ea2000c1e1500 */
[----:B------:R-:W-:-:S02]  /*3f80*/  LEA R138, P3, R66, R67, 0x1 ;  /* 0x00000043428a7211 */ /* 0x000fc400078608ff */
[C---:B------:R-:W-:Y:S01]  /*3f90*/  LEA R134, P5, R63.reuse, R67, 0x1 ;  /* 0x000000433f867211 */ /* 0x040fe200078a08ff */
[----:B------:R-:W2:Y:S01]  /*3fa0*/  @P0 LDG.E.U16 R216, desc[UR22][R164.64] ;  /* 0x00000016a4d80981 */ /* 0x000ea2000c1e1500 */
[-C--:B------:R-:W-:Y:S02]  /*3fb0*/  LEA.HI.X.SX32 R139, R66, R65.reuse, 0x1, P3 ;  /* 0x00000041428b7211 */ /* 0x080fe400018f0eff */
[----:B0-----:R-:W-:Y:S01]  /*3fc0*/  LEA.HI.X.SX32 R135, R63, R65, 0x1, P5 ;  /* 0x000000413f877211 */ /* 0x001fe200028f0eff */
[----:B------:R-:W2:Y:S01]  /*3fd0*/  @P0 LDG.E.U16 R232, desc[UR22][R140.64] ;  /* 0x000000168ce80981 */ /* 0x000ea2000c1e1500 */
[----:B------:R-:W-:Y:S02]  /*3fe0*/  PRMT R214, RZ, 0x7610, R214 ;  /* 0x00007610ffd67816 */ /* 0x000fe400000000d6 */
[----:B------:R-:W-:Y:S01]  /*3ff0*/  PRMT R66, RZ, 0x7610, R66 ;  /* 0x00007610ff427816 */ /* 0x000fe20000000042 */
[----:B------:R-:W2:Y:S01]  /*4000*/  @P0 LDG.E.U16 R222, desc[UR22][R138.64] ;  /* 0x000000168ade0981 */ /* 0x000ea2000c1e1500 */
[----:B------:R-:W-:-:S02]  /*4010*/  PRMT R65, RZ, 0x7610, R65 ;  /* 0x00007610ff417816 */ /* 0x000fc40000000041 */
[----:B------:R-:W-:Y:S01]  /*4020*/  PRMT R67, RZ, 0x7610, R67 ;  /* 0x00007610ff437816 */ /* 0x000fe20000000043 */
[----:B------:R-:W2:Y:S01]  /*4030*/  @P0 LDG.E.U16 R214, desc[UR22][R178.64] ;  /* 0x00000016b2d60981 */ /* 0x000ea2000c1e1500 */
[----:B-1----:R-:W-:Y:S01]  /*4040*/  FMUL R231, R202, 1.4426950216293334961 ;  /* 0x3fb8aa3bcae77820 */ /* 0x002fe20000400000 */
[----:B------:R0:W-:Y:S01]  /*4050*/  MUFU.EX2 R7, R233 ;  /* 0x000000e900077308 */ /* 0x0001e20000000800 */
[----:B------:R-:W-:Y:S01]  /*4060*/  PRMT R63, RZ, 0x7610, R63 ;  /* 0x00007610ff3f7816 */ /* 0x000fe2000000003f */
[----:B------:R-:W2:Y:S01]  /*4070*/  @P0 LDG.E.U16 R66, desc[UR22][R154.64] ;  /* 0x000000169a420981 */ /* 0x000ea2000c1e1500 */
[----:B------:R-:W-:Y:S02]  /*4080*/  PRMT R219, RZ, 0x7610, R219 ;  /* 0x00007610ffdb7816 */ /* 0x000fe400000000db */
[----:B------:R-:W-:Y:S01]  /*4090*/  PRMT R211, RZ, 0x7610, R211 ;  /* 0x00007610ffd37816 */ /* 0x000fe200000000d3 */
[----:B------:R-:W2:Y:S01]  /*40a0*/  @P0 LDG.E.U16 R65, desc[UR22][R168.64] ;  /* 0x00000016a8410981 */ /* 0x000ea2000c1e1500 */
[----:B------:R-:W-:Y:S01]  /*40b0*/  FADD R202, R9, -R37 ;  /* 0x8000002509ca7221 */ /* 0x000fe20000000000 */
[----:B------:R-:W-:-:S02]  /*40c0*/  PRMT R215, RZ, 0x7610, R215 ;  /* 0x00007610ffd77816 */ /* 0x000fc400000000d7 */
[----:B------:R-:W2:Y:S01]  /*40d0*/  @P0 LDG.E.U16 R225, desc[UR22][R152.64] ;  /* 0x0000001698e10981 */ /* 0x000ea2000c1e1500 */
[----:B0-----:R-:W-:Y:S01]  /*40e0*/  FMUL R233, R202, 1.4426950216293334961 ;  /* 0x3fb8aa3bcae97820 */ /* 0x001fe20000400000 */
[----:B------:R-:W-:Y:S02]  /*40f0*/  PRMT R203, RZ, 0x7610, R203 ;  /* 0x00007610ffcb7816 */ /* 0x000fe400000000cb */
[----:B------:R-:W2:Y:S01]  /*4100*/  @P0 LDG.E.U16 R205, desc[UR22][R144.64] ;  /* 0x0000001690cd0981 */ /* 0x000ea2000c1e1500 */
[----:B------:R-:W-:Y:S02]  /*4110*/  PRMT R213, RZ, 0x7610, R213 ;  /* 0x00007610ffd57816 */ /* 0x000fe400000000d5 */
[----:B------:R-:W-:Y:S01]  /*4120*/  PRMT R209, RZ, 0x7610, R209 ;  /* 0x00007610ffd17816 */ /* 0x000fe200000000d1 */
[----:B------:R-:W2:Y:S01]  /*4130*/  @P0 LDG.E.U16 R221, desc[UR22][R136.64] ;  /* 0x0000001688dd0981 */ /* 0x000ea2000c1e1500 */
[----:B------:R-:W-:-:S03]  /*4140*/  FADD R202, R12, -R37 ;  /* 0x800000250cca7221 */ /* 0x000fc60000000000 */
[----:B------:R-:W2:Y:S01]  /*4150*/  @P0 LDG.E.U16 R67, desc[UR22][R182.64] ;  /* 0x00000016b6430981 */ /* 0x000ea2000c1e1500 */
[----:B------:R0:W-:Y:S03]  /*4160*/  MUFU.EX2 R8, R235 ;  /* 0x000000eb00087308 */ /* 0x0001e60000000800 */
[----:B------:R-:W2:Y:S04]  /*4170*/  @P0 LDG.E.U16 R63, desc[UR22][R150.64] ;  /* 0x00000016963f0981 */ /* 0x000ea8000c1e1500 */
[----:B------:R-:W2:Y:S01]  /*4180*/  @P0 LDG.E.U16 R219, desc[UR22][R190.64] ;  /* 0x00000016bedb0981 */ /* 0x000ea2000c1e1500 */
[----:B0-----:R-:W-:Y:S01]  /*4190*/  FMUL R235, R202, 1.4426950216293334961 ;  /* 0x3fb8aa3bcaeb7820 */ /* 0x001fe20000400000 */
[--C-:B------:R-:W-:Y:S01]  /*41a0*/  FADD R202, R11, -R37.reuse ;  /* 0x800000250bca7221 */ /* 0x100fe20000000000 */
[----:B------:R0:W-:Y:S01]  /*41b0*/  MUFU.EX2 R9, R231 ;  /* 0x000000e700097308 */ /* 0x0001e20000000800 */
        /* <DEDUP_REMOVED lines=10> */
[----:B------:R-:W2:Y:S02]  /*4260*/  @P0 LDG.E.U16 R209, desc[UR22][R134.64] ;  /* 0x0000001686d10981 */ /* 0x000ea4000c1e1500 */
[----:B0-----:R-:W-:Y:S01]  /*4270*/  FMUL R235, R202, 1.4426950216293334961 ;  /* 0x3fb8aa3bcaeb7820 */ /* 0x001fe20000400000 */
[----:B------:R-:W-:-:S04]  /*4280*/  FADD R202, R14, -R37 ;  /* 0x800000250eca7221 */ /* 0x000fc80000000000 */
[----:B------:R0:W-:Y:S02]  /*4290*/  MUFU.EX2 R10, R231 ;  /* 0x000000e7000a7308 */ /* 0x0001e40000000800 */
[----:B0-----:R-:W-:Y:S01]  /*42a0*/  FMUL R231, R202, 1.4426950216293334961 ;  /* 0x3fb8aa3bcae77820 */ /* 0x001fe20000400000 */
[----:B------:R-:W-:-:S05]  /*42b0*/  FADD R202, R15, -R37 ;  /* 0x800000250fca7221 */ /* 0x000fca0000000000 */
[----:B------:R0:W-:Y:S02]  /*42c0*/  MUFU.EX2 R13, R233 ;  /* 0x000000e9000d7308 */ /* 0x0001e40000000800 */
[----:B0-----:R-:W-:Y:S01]  /*42d0*/  FMUL R233, R202, 1.4426950216293334961 ;  /* 0x3fb8aa3bcae97820 */ /* 0x001fe20000400000 */
[----:B------:R-:W-:-:S05]  /*42e0*/  FADD R202, R17, -R37 ;  /* 0x8000002511ca7221 */ /* 0x000fca0000000000 */
[----:B------:R0:W-:Y:S02]  /*42f0*/  MUFU.EX2 R14, R235 ;  /* 0x000000eb000e7308 */ /* 0x0001e40000000800 */
[----:B0-----:R-:W-:Y:S01]  /*4300*/  FMUL R235, R202, 1.4426950216293334961 ;  /* 0x3fb8aa3bcaeb7820 */ /* 0x001fe20000400000 */
[----:B------:R-:W-:-:S04]  /*4310*/  FADD R202, R16, -R37 ;  /* 0x8000002510ca7221 */ /* 0x000fc80000000000 */
[----:B------:R-:W-:Y:S01]  /*4320*/  FMUL R237, R202, 1.4426950216293334961 ;  /* 0x3fb8aa3bcaed7820 */ /* 0x000fe20000400000 */
[--C-:B------:R-:W-:Y:S01]  /*4330*/  FADD R202, R18, -R37.reuse ;  /* 0x8000002512ca7221 */ /* 0x100fe20000000000 */
[----:B------:R0:W-:Y:S03]  /*4340*/  MUFU.EX2 R15, R231 ;  /* 0x000000e7000f7308 */ /* 0x0001e60000000800 */
[----:B0-----:R-:W-:Y:S01]  /*4350*/  FMUL R231, R202, 1.4426950216293334961 ;  /* 0x3fb8aa3bcae77820 */ /* 0x001fe20000400000 */
[----:B------:R-:W-:-:S04]  /*4360*/  FADD R202, R19, -R37 ;  /* 0x8000002513ca7221 */ /* 0x000fc80000000000 */
[----:B------:R-:W-:Y:S01]  /*4370*/  FMUL R239, R202, 1.4426950216293334961 ;  /* 0x3fb8aa3bcaef7820 */ /* 0x000fe20000400000 */
[--C-:B------:R-:W-:Y:S01]  /*4380*/  FADD R202, R21, -R37.reuse ;  /* 0x8000002515ca7221 */ /* 0x100fe20000000000 */
[----:B------:R0:W-:Y:S03]  /*4390*/  MUFU.EX2 R17, R233 ;  /* 0x000000e900117308 */ /* 0x0001e60000000800 */
        /* <DEDUP_REMOVED lines=26> */
[----:B------:R-:W0:Y:S08]  /*4540*/  MUFU.EX2 R5, R5 ;  /* 0x0000000500057308 */ /* 0x000e300000000800 */
[----:B------:R1:W0:Y:S02]  /*4550*/  MUFU.EX2 R25, R239 ;  /* 0x000000ef00197308 */ /* 0x0002240000000800 */
[----:B-1----:R-:W-:Y:S01]  /*4560*/  FMUL R239, R202, 1.4426950216293334961 ;  /* 0x3fb8aa3bcaef7820 */ /* 0x002fe20000400000 */
[----:B------:R-:W-:-:S05]  /*4570*/  FADD R202, R30, -R37 ;  /* 0x800000251eca7221 */ /* 0x000fca0000000000 */
[----:B------:R1:W0:Y:S02]  /*4580*/  MUFU.EX2 R27, R233 ;  /* 0x000000e9001b7308 */ /* 0x0002240000000800 */
[----:B-1----:R-:W-:Y:S01]  /*4590*/  FMUL R233, R202, 1.4426950216293334961 ;  /* 0x3fb8aa3bcae97820 */ /* 0x002fe20000400000 */
[----:B------:R-:W-:-:S05]  /*45a0*/  FADD R202, R31, -R37 ;  /* 0x800000251fca7221 */ /* 0x000fca0000000000 */
[----:B------:R1:W0:Y:S02]  /*45b0*/  MUFU.EX2 R26, R235 ;  /* 0x000000eb001a7308 */ /* 0x0002240000000800 */
[----:B-1----:R-:W-:Y:S01]  /*45c0*/  FMUL R235, R202, 1.4426950216293334961 ;  /* 0x3fb8aa3bcaeb7820 */ /* 0x002fe20000400000 */
[----:B------:R-:W-:-:S05]  /*45d0*/  FADD R202, R33, -R37 ;  /* 0x8000002521ca7221 */ /* 0x000fca0000000000 */
[----:B------:R0:W-:Y:S02]  /*45e0*/  MUFU.EX2 R33, R235 ;  /* 0x000000eb00217308 */ /* 0x0001e40000000800 */
[----:B0-----:R-:W-:-:S04]  /*45f0*/  FADD R235, R4, R5 ;  /* 0x0000000504eb7221 */ /* 0x001fc80000000000 */
[----:B------:R-:W-:-:S04]  /*4600*/  FADD R242, R6, R235 ;  /* 0x000000eb06f27221 */ /* 0x000fc80000000000 */
[----:B------:R-:W-:Y:S01]  /*4610*/  FADD R235, R7, R242 ;  /* 0x000000f207eb7221 */ /* 0x000fe20000000000 */
[----:B------:R-:W-:-:S03]  /*4620*/  FADD R38, R38, -R37 ;  /* 0x8000002526267221 */ /* 0x000fc60000000000 */
[----:B------:R-:W-:Y:S01]  /*4630*/  FADD R242, R8, R235 ;  /* 0x000000eb08f27221 */ /* 0x000fe20000000000 */
[----:B------:R0:W-:Y:S03]  /*4640*/  MUFU.EX2 R31, R233 ;  /* 0x000000e9001f7308 */ /* 0x0001e60000000800 */
[----:B------:R-:W-:Y:S01]  /*4650*/  FADD R235, R9, R242 ;  /* 0x000000f209eb7221 */ /* 0x000fe20000000000 */
[----:B------:R-:W-:-:S03]  /*4660*/  FADD R204, R204, -R37 ;  /* 0x80000025cccc7221 */ /* 0x000fc60000000000 */
[----:B------:R-:W-:Y:S01]  /*4670*/  FADD R242, R12, R235 ;  /* 0x000000eb0cf27221 */ /* 0x000fe20000000000 */
[----:B0-----:R-:W-:Y:S01]  /*4680*/  FMUL R233, R38, 1.4426950216293334961 ;  /* 0x3fb8aa3b26e97820 */ /* 0x001fe20000400000 */
[----:B------:R-:W-:Y:S02]  /*4690*/  FADD R38, R39, -R37 ;  /* 0x8000002527267221 */ /* 0x000fe40000000000 */
[----:B------:R-:W-:Y:S01]  /*46a0*/  FADD R235, R11, R242 ;  /* 0x000000f20beb7221 */ /* 0x000fe20000000000 */
[----:B------:R0:W-:Y:S01]  /*46b0*/  MUFU.EX2 R28, R231 ;  /* 0x000000e7001c7308 */ /* 0x0001e20000000800 */
[----:B------:R-:W-:Y:S01]  /*46c0*/  FMUL R38, R38, 1.4426950216293334961 ;  /* 0x3fb8aa3b26267820 */ /* 0x000fe20000400000 */
[----:B0-----:R-:W-:-:S06]  /*46d0*/  FMUL R231, R204, 1.4426950216293334961 ;  /* 0x3fb8aa3bcce77820 */ /* 0x001fcc0000400000 */
[----:B------:R0:W-:Y:S02]  /*46e0*/  MUFU.EX2 R204, R38 ;  /* 0x0000002600cc7308 */ /* 0x0001e40000000800 */
[----:B0-----:R-:W-:-:S04]  /*46f0*/  FADD R38, R10, R235 ;  /* 0x000000eb0a267221 */ /* 0x001fc80000000000 */
[----:B------:R-:W-:Y:S01]  /*4700*/  FADD R235, R13, R38 ;  /* 0x000000260deb7221 */ /* 0x000fe20000000000 */
[--C-:B------:R-:W-:Y:S01]  /*4710*/  FADD R41, R41, -R37.reuse ;  /* 0x8000002529297221 */ /* 0x100fe20000000000 */
[----:B------:R-:W-:Y:S02]  /*4720*/  FADD R42, R42, -R37 ;  /* 0x800000252a2a7221 */ /* 0x000fe40000000000 */
[----:B------:R-:W-:Y:S01]  /*4730*/  FADD R38, R14, R235 ;  /* 0x000000eb0e267221 */ /* 0x000fe20000000000 */
[----:B------:R-:W-:Y:S01]  /*4740*/  FADD R43, R43, -R37 ;  /* 0x800000252b2b7221 */ /* 0x000fe20000000000 */
[----:B------:R0:W-:Y:S02]  /*4750*/  MUFU.EX2 R39, R233 ;  /* 0x000000e900277308 */ /* 0x0001e40000000800 */
[----:B------:R-:W-:Y:S01]  /*4760*/  FADD R38, R15, R38 ;  /* 0x000000260f267221 */ /* 0x000fe20000000000 */
[----:B0-----:R-:W-:Y:S01]  /*4770*/  FMUL R233, R41, 1.4426950216293334961 ;  /* 0x3fb8aa3b29e97820 */ /* 0x001fe20000400000 */
[----:B------:R-:W-:Y:S01]  /*4780*/  FMUL R41, R42, 1.4426950216293334961 ;  /* 0x3fb8aa3b2a297820 */ /* 0x000fe20000400000 */
[----:B------:R-:W-:Y:S01]  /*4790*/  FMUL R42, R43, 1.4426950216293334961 ;  /* 0x3fb8aa3b2b2a7820 */ /* 0x000fe20000400000 */
[----:B------:R-:W-:-:S04]  /*47a0*/  FADD R43, R17, R38 ;  /* 0x00000026112b7221 */ /* 0x000fc80000000000 */
[----:B------:R-:W-:-:S04]  /*47b0*/  FADD R43, R16, R43 ;  /* 0x0000002b102b7221 */ /* 0x000fc80000000000 */
[----:B------:R-:W-:-:S04]  /*47c0*/  FADD R242, R18, R43 ;  /* 0x0000002b12f27221 */ /* 0x000fc80000000000 */
[----:B------:R-:W-:-:S04]  /*47d0*/  FADD R242, R19, R242 ;  /* 0x000000f213f27221 */ /* 0x000fc80000000000 */
[----:B------:R-:W-:-:S04]  /*47e0*/  FADD R235, R21, R242 ;  /* 0x000000f215eb7221 */ /* 0x000fc80000000000 */
[----:B------:R-:W-:-:S04]  /*47f0*/  FADD R242, R20, R235 ;  /* 0x000000eb14f27221 */ /* 0x000fc80000000000 */
[----:B------:R-:W-:-:S04]  /*4800*/  FADD R235, R23, R242 ;  /* 0x000000f217eb7221 */ /* 0x000fc80000000000 */
[----:B------:R-:W-:Y:S01]  /*4810*/  FADD R235, R22, R235 ;  /* 0x000000eb16eb7221 */ /* 0x000fe20000000000 */
[----:B------:R0:W1:Y:S03]  /*4820*/  MUFU.EX2 R29, R237 ;  /* 0x000000ed001d7308 */ /* 0x0000660000000800 */
[----:B------:R-:W-:Y:S01]  /*4830*/  FADD R242, R24, R235 ;  /* 0x000000eb18f27221 */ /* 0x000fe20000000000 */
[--C-:B------:R-:W-:Y:S01]  /*4840*/  FADD R38, R45, -R37.reuse ;  /* 0x800000252d267221 */ /* 0x100fe20000000000 */
[----:B------:R-:W-:Y:S02]  /*4850*/  FADD R44, R44, -R37 ;  /* 0x800000252c2c7221 */ /* 0x000fe40000000000 */
[----:B------:R-:W-:Y:S01]  /*4860*/  FADD R242, R25, R242 ;  /* 0x000000f219f27221 */ /* 0x000fe20000000000 */
[----:B------:R-:W-:Y:S01]  /*4870*/  FMUL R38, R38, 1.4426950216293334961 ;  /* 0x3fb8aa3b26267820 */ /* 0x000fe20000400000 */
[----:B------:R-:W-:-:S02]  /*4880*/  FMUL R44, R44, 1.4426950216293334961 ;  /* 0x3fb8aa3b2c2c7820 */ /* 0x000fc40000400000 */
[----:B------:R-:W-:Y:S01]  /*4890*/  FADD R235, R27, R242 ;  /* 0x000000f21beb7221 */ /* 0x000fe20000000000 */
[--C-:B------:R-:W-:Y:S01]  /*48a0*/  FADD R47, R47, -R37.reuse ;  /* 0x800000252f2f7221 */ /* 0x100fe20000000000 */
[----:B------:R1:W-:Y:S01]  /*48b0*/  MUFU.EX2 R43, R38 ;  /* 0x00000026002b7308 */ /* 0x0003e20000000800 */
[--C-:B------:R-:W-:Y:S01]  /*48c0*/  FADD R48, R48, -R37.reuse ;  /* 0x8000002530307221 */ /* 0x100fe20000000000 */
[----:B------:R-:W-:Y:S01]  /*48d0*/  FADD R49, R49, -R37 ;  /* 0x8000002531317221 */ /* 0x000fe20000000000 */
[----:B0-----:R-:W-:-:S05]  /*48e0*/  FMUL R237, R202, 1.4426950216293334961 ;  /* 0x3fb8aa3bcaed7820 */ /* 0x001fca0000400000 */
[----:B------:R0:W-:Y:S01]  /*48f0*/  MUFU.EX2 R45, R44 ;  /* 0x0000002c002d7308 */ /* 0x0001e20000000800 */
[----:B-1----:R-:W-:Y:S01]  /*4900*/  FADD R38, R26, R235 ;  /* 0x000000eb1a267221 */ /* 0x002fe20000000000 */
[----:B------:R-:W-:Y:S01]  /*4910*/  LOP3.LUT R235, R229, 0x1f0, RZ, 0xc0, !PT ;  /* 0x000001f0e5eb7812 */ /* 0x000fe200078ec0ff */
[----:B------:R-:W-:-:S05]  /*4920*/  FADD R202, R32, -R37 ;  /* 0x8000002520ca7221 */ /* 0x000fca0000000000 */
[----:B------:R1:W2:Y:S01]  /*4930*/  MUFU.EX2 R30, R239 ;  /* 0x000000ef001e7308 */ /* 0x0002a20000000800 */
[----:B0-----:R-:W-:Y:S01]  /*4940*/  FMUL R44, R47, 1.4426950216293334961 ;  /* 0x3fb8aa3b2f2c7820 */ /* 0x001fe20000400000 */
[----:B------:R-:W-:Y:S01]  /*4950*/  FMUL R47, R48, 1.4426950216293334961 ;  /* 0x3fb8aa3b302f7820 */ /* 0x000fe20000400000 */
[----:B------:R-:W-:Y:S01]  /*4960*/  FMUL R48, R49, 1.4426950216293334961 ;  /* 0x3fb8aa3b31307820 */ /* 0x000fe20000400000 */
[----:B------:R-:W-:Y:S02]  /*4970*/  FADD R49, R29, R38 ;  /* 0x000000261d317221 */ /* 0x000fe40000000000 */
[----:B------:R-:W0:Y:S01]  /*4980*/  LDSM.16.M88 R38, [R235+UR7+0x4000] ;  /* 0x00400007eb26783b */ /* 0x000e220008000000 */
[----:B------:R-:W-:Y:S01]  /*4990*/  BAR.SYNC.DEFER_BLOCKING 0x0 ;  /* 0x0000000000007b1d */ /* 0x000fe20000010000 */
[----:B------:R-:W-:Y:S01]  /*49a0*/  FMUL R241, R202, 1.4426950216293334961 ;  /* 0x3fb8aa3bcaf17820 */ /* 0x000fe20000400000 */
[--C-:B------:R-:W-:Y:S01]  /*49b0*/  FADD R202, R35, -R37.reuse ;  /* 0x8000002523ca7221 */ /* 0x100fe20000000000 */
[----:B------:R-:W-:Y:S01]  /*49c0*/  FADD R50, R50, -R37 ;  /* 0x8000002532327221 */ /* 0x000fe20000000000 */
[----:B------:R-:W-:-:S02]  /*49d0*/  FADD R229, R28, R49 ;  /* 0x000000311ce57221 */ /* 0x000fc40000000000 */
[----:B------:R-:W3:Y:S01]  /*49e0*/  MUFU.EX2 R32, R237 ;  /* 0x000000ed00207308 */ /* 0x000ee20000000800 */
[----:B-1----:R-:W-:Y:S01]  /*49f0*/  FMUL R239, R202, 1.4426950216293334961 ;  /* 0x3fb8aa3bcaef7820 */ /* 0x002fe20000400000 */
[----:B------:R-:W-:Y:S01]  /*4a00*/  FADD R202, R34, -R37 ;  /* 0x8000002522ca7221 */ /* 0x000fe20000000000 */
[----:B------:R-:W-:Y:S01]  /*4a10*/  FMUL R49, R50, 1.4426950216293334961 ;  /* 0x3fb8aa3b32317820 */ /* 0x000fe20000400000 */
[----:B--2---:R-:W-:Y:S02]  /*4a20*/  FADD R50, R30, R229 ;  /* 0x000000e51e327221 */ /* 0x004fe40000000000 */
[----:B------:R-:W-:Y:S02]  /*4a30*/  FMUL R202, R202, 1.4426950216293334961 ;  /* 0x3fb8aa3bcaca7820 */ /* 0x000fe40000400000 */
[----:B------:R-:W1:Y:S01]  /*4a40*/  MUFU.EX2 R35, R241 ;  /* 0x000000f100237308 */ /* 0x000e620000000800 */
[----:B------:R-:W-:Y:S01]  /*4a50*/  FADD R51, R51, -R37 ;  /* 0x8000002533337221 */ /* 0x000fe20000000000 */
[----:B------:R-:W-:-:S06]  /*4a60*/  FADD R242, R31, R50 ;  /* 0x000000321ff27221 */ /* 0x000fcc0000000000 */
[----:B------:R-:W2:Y:S01]  /*4a70*/  MUFU.EX2 R34, R239 ;  /* 0x000000ef00227308 */ /* 0x000ea20000000800 */
[----:B------:R-:W-:Y:S01]  /*4a80*/  FMUL R50, R51, 1.4426950216293334961 ;  /* 0x3fb8aa3b33327820 */ /* 0x000fe20000400000 */
[----:B------:R-:W-:Y:S01]  /*4a90*/  FADD R51, R33, R242 ;  /* 0x000000f221337221 */ /* 0x000fe20000000000 */
[----:B------:R3:W-:Y:S05]  /*4aa0*/  STS.U16 [R199+UR7+0x4400], R64 ;  /* 0x00440040c7007988 */ /* 0x0007ea0008000407 */
[----:B------:R-:W0:Y:S01]  /*4ab0*/  MUFU.EX2 R202, R202 ;  /* 0x000000ca00ca7308 */ /* 0x000e220000000800 */
[----:B------:R-:W-:Y:S01]  /*4ac0*/  FADD R40, R40, -R37 ;  /* 0x8000002528287221 */ /* 0x000fe20000000000 */
[----:B---3--:R-:W-:-:S06]  /*4ad0*/  FADD R64, R32, R51 ;  /* 0x0000003320407221 */ /* 0x008fcc0000000000 */
[----:B------:R-:W3:Y:S01]  /*4ae0*/  MUFU.EX2 R231, R231 ;  /* 0x000000e700e77308 */ /* 0x000ee20000000800 */
[----:B-1----:R-:W-:Y:S01]  /*4af0*/  FADD R229, R35, R64 ;  /* 0x0000004023e57221 */ /* 0x002fe20000000000 */
[----:B------:R-:W-:-:S03]  /*4b00*/  FMUL R40, R40, 1.4426950216293334961 ;  /* 0x3fb8aa3b28287820 */ /* 0x000fc60000400000 */
[----:B--2---:R-:W-:Y:S01]  /*4b10*/  FADD R229, R34, R229 ;  /* 0x000000e522e57221 */ /* 0x004fe20000000000 */
[----:B------:R-:W-:Y:S02]  /*4b20*/  FADD R208, R208, -R37 ;  /* 0x80000025d0d07221 */ /* 0x000fe40000000000 */
[----:B------:R-:W1:Y:S01]  /*4b30*/  MUFU.EX2 R40, R40 ;  /* 0x0000002800287308 */ /* 0x000e620000000800 */
[----:B0-----:R-:W-:Y:S01]  /*4b40*/  FADD R64, R202, R229 ;  /* 0x000000e5ca407221 */ /* 0x001fe20000000000 */
[----:B------:R-:W-:Y:S01]  /*4b50*/  FADD R206, R206, -R37 ;  /* 0x80000025cece7221 */ /* 0x000fe20000000000 */
[----:B------:R-:W-:Y:S01]  /*4b60*/  FMUL R51, R208, 1.4426950216293334961 ;  /* 0x3fb8aa3bd0337820 */ /* 0x000fe20000400000 */
[----:B------:R-:W-:Y:S02]  /*4b70*/  STS.U16 [R199+UR7+0x4000], R238 ;  /* 0x004000eec7007988 */ /* 0x000fe40008000407 */
[----:B------:R-:W-:Y:S02]  /*4b80*/  FMUL R206, R206, 1.4426950216293334961 ;  /* 0x3fb8aa3bcece7820 */ /* 0x000fe40000400000 */
[----:B------:R-:W0:Y:S01]  /*4b90*/  MUFU.EX2 R233, R233 ;  /* 0x000000e900e97308 */ /* 0x000e220000000800 */
[----:B---3--:R-:W-:Y:S01]  /*4ba0*/  FADD R208, R231, R64 ;  /* 0x00000040e7d07221 */ /* 0x008fe20000000000 */
[----:B------:R-:W-:Y:S04]  /*4bb0*/  STS.U16 [R199+UR7+0x4800], R234 ;  /* 0x004800eac7007988 */ /* 0x000fe80008000407 */
[----:B----4-:R-:W-:Y:S02]  /*4bc0*/  STS.U16 [R199+UR7+0x4c00], R240 ;  /* 0x004c00f0c7007988 */ /* 0x010fe40008000407 */
[----:B------:R-:W2:Y:S02]  /*4bd0*/  MUFU.EX2 R41, R41 ;  /* 0x0000002900297308 */ /* 0x000ea40000000800 */
[----:B------:R-:W-:Y:S04]  /*4be0*/  STS.U16 [R199+UR7+0x5000], R216 ;  /* 0x005000d8c7007988 */ /* 0x000fe80008000407 */
[----:B------:R-:W-:Y:S04]  /*4bf0*/  STS.U16 [R199+UR7+0x5400], R228 ;  /* 0x005400e4c7007988 */ /* 0x000fe80008000407 */
[----:B------:R-:W-:Y:S04]  /*4c00*/  STS.U16 [R199+UR7+0x5800], R236 ;  /* 0x005800ecc7007988 */ /* 0x000fe80008000407 */
[----:B------:R3:W-:Y:S01]  /*4c10*/  STS.U16 [R199+UR7+0x5c00], R232 ;  /* 0x005c00e8c7007988 */ /* 0x0007e20008000407 */
[----:B------:R-:W4:Y:S01]  /*4c20*/  MUFU.EX2 R206, R206 ;  /* 0x000000ce00ce7308 */ /* 0x000f220000000800 */
[----:B---3--:R-:W-:-:S07]  /*4c30*/  FADD R199, R39, R208 ;  /* 0x000000d027c77221 */ /* 0x008fce0000000000 */
[----:B------:R-:W3:Y:S01]  /*4c40*/  MUFU.EX2 R42, R42 ;  /* 0x0000002a002a7308 */ /* 0x000ee20000000800 */
[----:B------:R-:W-:Y:S01]  /*4c50*/  FADD R199, R204, R199 ;  /* 0x000000c7ccc77221 */ /* 0x000fe20000000000 */
[----:B------:R-:W-:-:S03]  /*4c60*/  FADD R46, R46, -R37 ;  /* 0x800000252e2e7221 */ /* 0x000fc60000000000 */
[----:B-1----:R-:W-:Y:S01]  /*4c70*/  FADD R208, R40, R199 ;  /* 0x000000c728d07221 */ /* 0x002fe20000000000 */
[----:B------:R-:W-:-:S03]  /*4c80*/  FMUL R46, R46, 1.4426950216293334961 ;  /* 0x3fb8aa3b2e2e7820 */ /* 0x000fc60000400000 */
[----:B0-----:R-:W-:-:S04]  /*4c90*/  FADD R208, R233, R208 ;  /* 0x000000d0e9d07221 */ /* 0x001fc80000000000 */
[----:B--2---:R-:W-:Y:S01]  /*4ca0*/  FADD R199, R41, R208 ;  /* 0x000000d029c77221 */ /* 0x004fe20000000000 */
[----:B------:R-:W0:Y:S03]  /*4cb0*/  MUFU.EX2 R46, R46 ;  /* 0x0000002e002e7308 */ /* 0x000e260000000800 */
[----:B----4-:R-:W-:-:S04]  /*4cc0*/  FADD R199, R206, R199 ;  /* 0x000000c7cec77221 */ /* 0x010fc80000000000 */
[----:B---3--:R-:W-:Y:S01]  /*4cd0*/  FADD R208, R42, R199 ;  /* 0x000000c72ad07221 */ /* 0x008fe20000000000 */
[----:B------:R-:W1:Y:S01]  /*4ce0*/  MUFU.EX2 R44, R44 ;  /* 0x0000002c002c7308 */ /* 0x000e620000000800 */
[----:B-----5:R-:W-:Y:S02]  /*4cf0*/  STS.U16 [R69+UR7+0x4100], R224 ;  /* 0x004100e045007988 */ /* 0x020fe40008000407 */
[----:B------:R-:W-:Y:S01]  /*4d00*/  FADD R208, R45, R208 ;  /* 0x000000d02dd07221 */ /* 0x000fe20000000000 */
[--C-:B------:R-:W-:Y:S01]  /*4d10*/  FADD R59, R59, -R37.reuse ;  /* 0x800000253b3b7221 */ /* 0x100fe20000000000 */
[----:B------:R-:W-:Y:S03]  /*4d20*/  STS.U16 [R69+UR7+0x4500], R230 ;  /* 0x004500e645007988 */ /* 0x000fe60008000407 */
[----:B------:R-:W2:Y:S01]  /*4d30*/  MUFU.EX2 R47, R47 ;  /* 0x0000002f002f7308 */ /* 0x000ea20000000800 */
[----:B------:R-:W-:Y:S04]  /*4d40*/  STS.U16 [R69+UR7+0x4900], R214 ;  /* 0x004900d645007988 */ /* 0x000fe80008000407 */
[----:B------:R-:W-:Y:S03]  /*4d50*/  STS.U16 [R69+UR7+0x4d00], R220 ;  /* 0x004d00dc45007988 */ /* 0x000fe60008000407 */
[----:B------:R-:W3:Y:S01]  /*4d60*/  MUFU.EX2 R48, R48 ;  /* 0x0000003000307308 */ /* 0x000ee20000000800 */
[----:B------:R-:W-:Y:S04]  /*4d70*/  STS.U16 [R69+UR7+0x5100], R226 ;  /* 0x005100e245007988 */ /* 0x000fe80008000407 */
[----:B------:R4:W-:Y:S04]  /*4d80*/  STS.U16 [R69+UR7+0x5500], R66 ;  /* 0x0055004245007988 */ /* 0x0009e80008000407 */
[----:B------:R-:W-:Y:S04]  /*4d90*/  STS.U16 [R69+UR7+0x5900], R218 ;  /* 0x005900da45007988 */ /* 0x000fe80008000407 */
[----:B------:R-:W-:Y:S04]  /*4da0*/  STS.U16 [R69+UR7+0x5d00], R222 ;  /* 0x005d00de45007988 */ /* 0x000fe80008000407 */
[----:B------:R5:W-:Y:S01]  /*4db0*/  STS.U16 [R198+UR7+0x4e00], R65 ;  /* 0x004e0041c6007988 */ /* 0x000be20008000407 */
[----:B------:R-:W1:Y:S01]  /*4dc0*/  MUFU.EX2 R49, R49 ;  /* 0x0000003100317308 */ /* 0x000e620000000800 */
[----:B----4-:R-:W-:Y:S01]  /*4dd0*/  FMUL R66, R59, 1.4426950216293334961 ;  /* 0x3fb8aa3b3b427820 */ /* 0x010fe20000400000 */
[--C-:B------:R-:W-:Y:S01]  /*4de0*/  FADD R53, R53, -R37.reuse ;  /* 0x8000002535357221 */ /* 0x100fe20000000000 */
[----:B------:R-:W-:Y:S01]  /*4df0*/  FADD R59, R58, -R37 ;  /* 0x800000253a3b7221 */ /* 0x000fe20000000000 */
[----:B-----5:R-:W-:-:S04]  /*4e00*/  FADD R65, R43, R208 ;  /* 0x000000d02b417221 */ /* 0x020fc80000000000 */
[----:B------:R-:W4:Y:S01]  /*4e10*/  MUFU.EX2 R50, R50 ;  /* 0x0000003200327308 */ /* 0x000f220000000800 */
[----:B0-----:R-:W-:Y:S01]  /*4e20*/  FADD R69, R46, R65 ;  /* 0x000000412e457221 */ /* 0x001fe20000000000 */
[----:B------:R-:W-:Y:S01]  /*4e30*/  FMUL R53, R53, 1.4426950216293334961 ;  /* 0x3fb8aa3b35357820 */ /* 0x000fe20000400000 */
[----:B------:R-:W-:-:S05]  /*4e40*/  FADD R210, R210, -R37 ;  /* 0x80000025d2d27221 */ /* 0x000fca0000000000 */
[----:B------:R1:W-:Y:S01]  /*4e50*/  MUFU.EX2 R58, R66 ;  /* 0x00000042003a7308 */ /* 0x0003e20000000800 */
[----:B------:R-:W-:Y:S01]  /*4e60*/  STS.U16 [R198+UR7+0x4200], R207 ;  /* 0x004200cfc6007988 */ /* 0x000fe20008000407 */
[----:B------:R-:W-:-:S03]  /*4e70*/  FMUL R64, R210, 1.4426950216293334961 ;  /* 0x3fb8aa3bd2407820 */ /* 0x000fc60000400000 */
[----:B------:R-:W-:Y:S01]  /*4e80*/  STS.U16 [R198+UR7+0x4600], R223 ;  /* 0x004600dfc6007988 */ /* 0x000fe20008000407 */
[----:B-1----:R-:W-:-:S03]  /*4e90*/  FADD R66, R44, R69 ;  /* 0x000000452c427221 */ /* 0x002fc60000000000 */
[----:B------:R-:W-:Y:S01]  /*4ea0*/  STS.U16 [R198+UR7+0x4a00], R227 ;  /* 0x004a00e3c6007988 */ /* 0x000fe20008000407 */
[----:B------:R-:W0:Y:S03]  /*4eb0*/  MUFU.EX2 R51, R51 ;  /* 0x0000003300337308 */ /* 0x000e260000000800 */
[----:B------:R-:W-:Y:S01]  /*4ec0*/  STS.U16 [R198+UR7+0x5200], R217 ;  /* 0x005200d9c6007988 */ /* 0x000fe20008000407 */
[----:B------:R-:W-:-:S03]  /*4ed0*/  FADD R55, R55, -R37 ;  /* 0x8000002537377221 */ /* 0x000fc60000000000 */
[----:B------:R-:W-:Y:S04]  /*4ee0*/  STS.U16 [R198+UR7+0x5600], R225 ;  /* 0x005600e1c6007988 */ /* 0x000fe80008000407 */
[----:B------:R-:W-:Y:S04]  /*4ef0*/  STS.U16 [R198+UR7+0x5a00], R205 ;  /* 0x005a00cdc6007988 */ /* 0x000fe80008000407 */
[----:B------:R-:W-:Y:S04]  /*4f00*/  STS.U16 [R198+UR7+0x5e00], R221 ;  /* 0x005e00ddc6007988 */ /* 0x000fe80008000407 */
[----:B------:R2:W-:Y:S01]  /*4f10*/  STS.U16 [R200+UR7+0x4700], R67 ;  /* 0x00470043c8007988 */ /* 0x0005e20008000407 */
[----:B------:R-:W1:Y:S01]  /*4f20*/  MUFU.EX2 R53, R53 ;  /* 0x0000003500357308 */ /* 0x000e620000000800 */
[----:B------:R-:W-:Y:S01]  /*4f30*/  FMUL R55, R55, 1.4426950216293334961 ;  /* 0x3fb8aa3b37377820 */ /* 0x000fe20000400000 */
[----:B------:R-:W-:Y:S01]  /*4f40*/  FADD R56, R56, -R37 ;  /* 0x8000002538387221 */ /* 0x000fe20000000000 */
[----:B--2---:R-:W-:-:S05]  /*4f50*/  FADD R67, R47, R66 ;  /* 0x000000422f437221 */ /* 0x004fca0000000000 */
[----:B------:R-:W2:Y:S01]  /*4f60*/  MUFU.EX2 R64, R64 ;  /* 0x0000004000407308 */ /* 0x000ea20000000800 */
[----:B---3--:R-:W-:Y:S01]  /*4f70*/  FADD R198, R48, R67 ;  /* 0x0000004330c67221 */ /* 0x008fe20000000000 */
[----:B------:R-:W-:-:S03]  /*4f80*/  FMUL R56, R56, 1.4426950216293334961 ;  /* 0x3fb8aa3b38387820 */ /* 0x000fc60000400000 */
[----:B------:R-:W-:-:S03]  /*4f90*/  FADD R67, R49, R198 ;  /* 0x000000c631437221 */ /* 0x000fc60000000000 */
[----:B------:R-:W3:Y:S01]  /*4fa0*/  MUFU.EX2 R55, R55 ;  /* 0x0000003700377308 */ /* 0x000ee20000000800 */
[----:B----4-:R-:W-:Y:S01]  /*4fb0*/  FADD R198, R50, R67 ;  /* 0x0000004332c67221 */ /* 0x010fe20000000000 */
[----:B------:R-:W-:Y:S01]  /*4fc0*/  FMUL R59, R59, 1.4426950216293334961 ;  /* 0x3fb8aa3b3b3b7820 */ /* 0x000fe20000400000 */
[----:B------:R-:W-:Y:S01]  /*4fd0*/  FADD R201, R201, -R37 ;  /* 0x80000025c9c97221 */ /* 0x000fe20000000000 */
[----:B------:R-:W-:Y:S01]  /*4fe0*/  F2FP.BF16.F32.PACK_AB R4, R5, R4 ;  /* 0x000000040504723e */ /* 0x000fe200000010ff */
[----:B0-----:R-:W-:-:S03]  /*4ff0*/  FADD R198, R51, R198 ;  /* 0x000000c633c67221 */ /* 0x001fc60000000000 */
[----:B------:R-:W0:Y:S01]  /*5000*/  MUFU.EX2 R56, R56 ;  /* 0x0000003800387308 */ /* 0x000e220000000800 */
[----:B------:R-:W-:Y:S02]  /*5010*/  F2FP.BF16.F32.PACK_AB R5, R7, R6 ;  /* 0x000000060705723e */ /* 0x000fe400000010ff */
[----:B------:R-:W-:Y:S01]  /*5020*/  F2FP.BF16.F32.PACK_AB R7, R11, R12 ;  /* 0x0000000c0b07723e */ /* 0x000fe200000010ff */
[----:B-1----:R-:W-:Y:S01]  /*5030*/  FADD R11, R53, R198 ;  /* 0x000000c6350b7221 */ /* 0x002fe20000000000 */
[----:B------:R-:W-:Y:S01]  /*5040*/  FMUL R65, R201, 1.4426950216293334961 ;  /* 0x3fb8aa3bc9417820 */ /* 0x000fe20000400000 */
[----:B------:R-:W-:Y:S02]  /*5050*/  FADD R212, R212, -R37 ;  /* 0x80000025d4d47221 */ /* 0x000fe40000000000 */
[----:B------:R-:W1:Y:S01]  /*5060*/  MUFU.EX2 R59, R59 ;  /* 0x0000003b003b7308 */ /* 0x000e620000000800 */
[----:B--2---:R-:W-:Y:S01]  /*5070*/  FADD R12, R64, R11 ;  /* 0x0000000b400c7221 */ /* 0x004fe20000000000 */
[----:B------:R-:W-:Y:S01]  /*5080*/  FADD R66, R62, -R37 ;  /* 0x800000253e427221 */ /* 0x000fe20000000000 */
[----:B------:R-:W-:Y:S01]  /*5090*/  F2FP.BF16.F32.PACK_AB R6, R9, R8 ;  /* 0x000000080906723e */ /* 0x000fe200000010ff */
[----:B------:R-:W-:Y:S01]  /*50a0*/  FMUL R212, R212, 1.4426950216293334961 ;  /* 0x3fb8aa3bd4d47820 */ /* 0x000fe20000400000 */
[----:B------:R-:W-:Y:S01]  /*50b0*/  F2FP.BF16.F32.PACK_AB R8, R13, R10 ;  /* 0x0000000a0d08723e */ /* 0x000fe200000010ff */
[----:B---3--:R-:W-:-:S02]  /*50c0*/  FADD R13, R55, R12 ;  /* 0x0000000c370d7221 */ /* 0x008fc40000000000 */
[----:B------:R-:W2:Y:S01]  /*50d0*/  MUFU.EX2 R65, R65 ;  /* 0x0000004100417308 */ /* 0x000ea20000000800 */
[----:B------:R-:W-:Y:S01]  /*50e0*/  FMUL R66, R66, 1.4426950216293334961 ;  /* 0x3fb8aa3b42427820 */ /* 0x000fe20000400000 */
[----:B------:R-:W-:Y:S01]  /*50f0*/  FADD R60, R60, -R37 ;  /* 0x800000253c3c7221 */ /* 0x000fe20000000000 */
[----:B------:R-:W-:Y:S01]  /*5100*/  F2FP.BF16.F32.PACK_AB R9, R15, R14 ;  /* 0x0000000e0f09723e */ /* 0x000fe200000010ff */
[----:B0-----:R-:W-:Y:S01]  /*5110*/  FADD R15, R56, R13 ;  /* 0x0000000d380f7221 */ /* 0x001fe20000000000 */
[----:B------:R-:W-:-:S03]  /*5120*/  FADD R61, R61, -R37 ;  /* 0x800000253d3d7221 */ /* 0x000fc60000000000 */
[----:B------:R-:W0:Y:S01]  /*5130*/  MUFU.EX2 R62, R212 ;  /* 0x000000d4003e7308 */ /* 0x000e220000000800 */
[----:B------:R-:W-:Y:S01]  /*5140*/  FMUL R60, R60, 1.4426950216293334961 ;  /* 0x3fb8aa3b3c3c7820 */ /* 0x000fe20000400000 */
[----:B------:R-:W-:Y:S01]  /*5150*/  F2FP.BF16.F32.PACK_AB R10, R16, R17 ;  /* 0x00000011100a723e */ /* 0x000fe200000010ff */
[----:B------:R-:W-:Y:S01]  /*5160*/  FADD R16, R58, R15 ;  /* 0x0000000f3a107221 */ /* 0x000fe20000000000 */
[----:B------:R-:W-:Y:S01]  /*5170*/  FMUL R61, R61, 1.4426950216293334961 ;  /* 0x3fb8aa3b3d3d7820 */ /* 0x000fe20000400000 */
[----:B------:R3:W-:Y:S03]  /*5180*/  STS.U16 [R200+UR7+0x5700], R63 ;  /* 0x0057003fc8007988 */ /* 0x0007e60008000407 */
[----:B------:R-:W4:Y:S01]  /*5190*/  MUFU.EX2 R66, R66 ;  /* 0x0000004200427308 */ /* 0x000f220000000800 */
[----:B------:R-:W-:Y:S01]  /*51a0*/  F2FP.BF16.F32.PACK_AB R11, R19, R18 ;  /* 0x00000012130b723e */ /* 0x000fe200000010ff */
[--C-:B------:R-:W-:Y:S01]  /*51b0*/  FADD R57, R57, -R37.reuse ;  /* 0x8000002539397221 */ /* 0x100fe20000000000 */
[----:B-1----:R-:W-:Y:S01]  /*51c0*/  FADD R18, R59, R16 ;  /* 0x000000103b127221 */ /* 0x002fe20000000000 */
[----:B------:R-:W-:-:S04]  /*51d0*/  FADD R54, R54, -R37 ;  /* 0x8000002536367221 */ /* 0x000fc80000000000 */
[----:B---3--:R-:W1:Y:S01]  /*51e0*/  MUFU.EX2 R63, R60 ;  /* 0x0000003c003f7308 */ /* 0x008e620000000800 */
[----:B------:R-:W-:Y:S01]  /*51f0*/  FMUL R57, R57, 1.4426950216293334961 ;  /* 0x3fb8aa3b39397820 */ /* 0x000fe20000400000 */
[----:B--2---:R-:W-:Y:S01]  /*5200*/  FADD R19, R65, R18 ;  /* 0x0000001241137221 */ /* 0x004fe20000000000 */
[----:B------:R-:W-:Y:S01]  /*5210*/  FMUL R54, R54, 1.4426950216293334961 ;  /* 0x3fb8aa3b36367820 */ /* 0x000fe20000400000 */
[----:B------:R-:W-:-:S04]  /*5220*/  F2FP.BF16.F32.PACK_AB R12, R20, R21 ;  /* 0x00000015140c723e */ /* 0x000fc800000010ff */
[----:B------:R-:W2:Y:S01]  /*5230*/  MUFU.EX2 R61, R61 ;  /* 0x0000003d003d7308 */ /* 0x000ea20000000800 */
[----:B------:R-:W-:Y:S01]  /*5240*/  FADD R52, R52, -R37 ;  /* 0x8000002534347221 */ /* 0x000fe20000000000 */
[----:B0-----:R-:W-:Y:S01]  /*5250*/  FADD R21, R62, R19 ;  /* 0x000000133e157221 */ /* 0x001fe20000000000 */
[----:B------:R-:W-:-:S05]  /*5260*/  F2FP.BF16.F32.PACK_AB R14, R25, R24 ;  /* 0x00000018190e723e */ /* 0x000fca00000010ff */
[----:B------:R-:W0:Y:S01]  /*5270*/  MUFU.EX2 R60, R57 ;  /* 0x00000039003c7308 */ /* 0x000e220000000800 */
[----:B------:R-:W-:Y:S01]  /*5280*/  FMUL R52, R52, 1.4426950216293334961 ;  /* 0x3fb8aa3b34347820 */ /* 0x000fe20000400000 */
[----:B----4-:R-:W-:Y:S01]  /*5290*/  FADD R24, R66, R21 ;  /* 0x0000001542187221 */ /* 0x010fe20000000000 */
[----:B------:R-:W-:-:S05]  /*52a0*/  F2FP.BF16.F32.PACK_AB R19, R34, R35 ;  /* 0x000000232213723e */ /* 0x000fca00000010ff */
[----:B------:R-:W3:Y:S01]  /*52b0*/  MUFU.EX2 R54, R54 ;  /* 0x0000003600367308 */ /* 0x000ee20000000800 */
[----:B------:R-:W-:Y:S01]  /*52c0*/  F2FP.BF16.F32.PACK_AB R15, R26, R27 ;  /* 0x0000001b1a0f723e */ /* 0x000fe200000010ff */
[----:B-1----:R-:W-:Y:S01]  /*52d0*/  FADD R26, R63, R24 ;  /* 0x000000183f1a7221 */ /* 0x002fe20000000000 */
[----:B------:R-:W-:-:S05]  /*52e0*/  F2FP.BF16.F32.PACK_AB R16, R28, R29 ;  /* 0x0000001d1c10723e */ /* 0x000fca00000010ff */
[----:B------:R-:W1:Y:S01]  /*52f0*/  MUFU.EX2 R35, R52 ;  /* 0x0000003400237308 */ /* 0x000e620000000800 */
[----:B--2---:R-:W-:Y:S01]  /*5300*/  FADD R29, R61, R26 ;  /* 0x0000001a3d1d7221 */ /* 0x004fe20000000000 */
[----:B------:R-:W-:-:S03]  /*5310*/  F2FP.BF16.F32.PACK_AB R17, R31, R30 ;  /* 0x0000001e1f11723e */ /* 0x000fc600000010ff */
[----:B0-----:R-:W-:Y:S01]  /*5320*/  FADD R31, R60, R29 ;  /* 0x0000001d3c1f7221 */ /* 0x001fe20000000000 */
[----:B------:R-:W-:-:S03]  /*5330*/  UIADD3 UR13, UPT, UPT, UR8, 0xc0, URZ ;  /* 0x000000c0080d7890 */ /* 0x000fc6000fffe0ff */
[----:B---3--:R-:W-:Y:S01]  /*5340*/  FADD R34, R54, R31 ;  /* 0x0000001f36227221 */ /* 0x008fe20000000000 */
[----:B------:R-:W-:Y:S01]  /*5350*/  F2FP.BF16.F32.PACK_AB R21, R204, R39 ;  /* 0x00000027cc15723e */ /* 0x000fe200000010ff */
[----:B------:R-:W-:Y:S01]  /*5360*/  UIADD3 UR14, UPT, UPT, UR14, UR13, URZ ;  /* 0x0000000d0e0e7290 */ /* 0x000fe2000fffe0ff */
[----:B------:R-:W-:Y:S01]  /*5370*/  F2FP.BF16.F32.PACK_AB R13, R22, R23 ;  /* 0x00000017160d723e */ /* 0x000fe200000010ff */
[----:B-1----:R-:W-:Y:S01]  /*5380*/  FADD R39, R35, R34 ;  /* 0x0000002223277221 */ /* 0x002fe20000000000 */
[----:B------:R-:W-:Y:S01]  /*5390*/  F2FP.BF16.F32.PACK_AB R22, R233, R40 ;  /* 0x00000028e916723e */ /* 0x000fe200000010ff */
[----:B------:R0:W-:Y:S01]  /*53a0*/  STS.U16 [R200+UR7+0x4300], R219 ;  /* 0x004300dbc8007988 */ /* 0x0001e20008000407 */
[----:B------:R-:W-:Y:S01]  /*53b0*/  ULEA UR14, UR20, UR14, 0x12 ;  /* 0x0000000e140e7291 */ /* 0x000fe2000f8e90ff */
[----:B------:R-:W-:Y:S02]  /*53c0*/  F2FP.BF16.F32.PACK_AB R18, R32, R33 ;  /* 0x000000212012723e */ /* 0x000fe400000010ff */
[----:B------:R0:W-:Y:S01]  /*53d0*/  STS.U16 [R200+UR7+0x4b00], R211 ;  /* 0x004b00d3c8007988 */ /* 0x0001e20008000407 */
[----:B------:R-:W-:-:S03]  /*53e0*/  F2FP.BF16.F32.PACK_AB R20, R231, R202 ;  /* 0x000000cae714723e */ /* 0x000fc600000010ff */
        /* <DEDUP_REMOVED lines=8> */
[----:B------:R0:W1:Y:S01]  /*5470*/  SHFL.BFLY PT, R40, R39, 0x10, 0x1f ;  /* 0x0e001f0027287f89 */ /* 0x00006200000e0000 */
[----:B------:R-:W-:Y:S02]  /*5480*/  F2FP.BF16.F32.PACK_AB R27, R49, R48 ;  /* 0x00000030311b723e */ /* 0x000fe400000010ff */
[----:B------:R-:W-:Y:S02]  /*5490*/  F2FP.BF16.F32.PACK_AB R28, R51, R50 ;  /* 0x00000032331c723e */ /* 0x000fe400000010ff */
[----:B------:R-:W-:Y:S02]  /*54a0*/  F2FP.BF16.F32.PACK_AB R29, R64, R53 ;  /* 0x00000035401d723e */ /* 0x000fe400000010ff */
[----:B------:R-:W-:Y:S02]  /*54b0*/  F2FP.BF16.F32.PACK_AB R30, R56, R55 ;  /* 0x00000037381e723e */ /* 0x000fe400000010ff */
[----:B------:R-:W-:Y:S02]  /*54c0*/  F2FP.BF16.F32.PACK_AB R31, R59, R58 ;  /* 0x0000003a3b1f723e */ /* 0x000fe400000010ff */
[----:B------:R-:W-:-:S02]  /*54d0*/  F2FP.BF16.F32.PACK_AB R32, R62, R65 ;  /* 0x000000413e20723e */ /* 0x000fc400000010ff */
[----:B------:R-:W-:Y:S02]  /*54e0*/  F2FP.BF16.F32.PACK_AB R33, R63, R66 ;  /* 0x000000423f21723e */ /* 0x000fe400000010ff */
[----:B------:R-:W-:Y:S02]  /*54f0*/  F2FP.BF16.F32.PACK_AB R34, R60, R61 ;  /* 0x0000003d3c22723e */ /* 0x000fe400000010ff */
[----:B------:R-:W-:Y:S01]  /*5500*/  F2FP.BF16.F32.PACK_AB R35, R35, R54 ;  /* 0x000000362323723e */ /* 0x000fe200000010ff */
[----:B0-----:R-:W-:Y:S06]  /*5510*/  @!P0 BRA `(.L_x_9) ;  /* 0x0000000000088947 */ /* 0x001fec0003800000 */
[----:B------:R0:W-:Y:S01]  /*5520*/  STTM.16dp32bit_t0_t15.x32 tmem[UR14], R4 ;  /* 0x00000004000079ed */ /* 0x0001e20008a8000e */
[----:B------:R0:W-:Y:S02]  /*5530*/  STTM.16dp32bit_t16_t31.x32 tmem[UR14+0x20], R4 ;  /* 0x00002004000079ed */ /* 0x0001e40008aa000e */
.L_x_9:
[----:B------:R-:W2:Y:S02]  /*5540*/  FENCE.VIEW.ASYNC.T ;  /* 0x00000000000073c6 */ /* 0x000ea40000000200 */
[----:B--2---:R-:W-:Y:S06]  /*5550*/  BAR.SYNC.DEFER_BLOCKING 0x0 ;  /* 0x0000000000007b1d */ /* 0x004fec0000010000 */
[----:B0-----:R-:W0:Y:S01]  /*5560*/  LDTM.x32 R4, tmem[UR9] ;  /* 0x00000009000479ee */ /* 0x001e2200082c0000 */
[----:B------:R-:W-:Y:S01]  /*5570*/  NOP ;  /* 0x0000000000007918 */ /* 0x000fe20000000000 */
[----:B------:R-:W-:Y:S05]  /*5580*/  @!P0 BRA `(.L_x_10) ;  /* 0x0000000000848947 */ /* 0x000fea0003800000 */
[C---:B0-----:R-:W-:Y:S01]  /*5590*/  FMUL R4, R38.reuse, R4 ;  /* 0x0000000426047220 */ /* 0x041fe20000400000 */
[C---:B------:R-:W-:Y:S01]  /*55a0*/  FMUL R5, R38.reuse, R5 ;  /* 0x0000000526057220 */ /* 0x040fe20000400000 */
        /* <DEDUP_REMOVED lines=29> */
[----:B------:R-:W-:-:S04]  /*5780*/  FMUL R35, R38, R35 ;  /* 0x0000002326237220 */ /* 0x000fc80000400000 */
[----:B------:R2:W-:Y:S03]  /*5790*/  STTM.x32 tmem[UR9], R4 ;  /* 0x00000004000079ed */ /* 0x0005e600082c0009 */
.L_x_10:
[----:B0-----:R-:W0:Y:S02]  /*57a0*/  FENCE.VIEW.ASYNC.T ;  /* 0x00000000000073c6 */ /* 0x001e240000000200 */
[----:B0-----:R-:W-:Y:S01]  /*57b0*/  BAR.SYNC.DEFER_BLOCKING 0x0 ;  /* 0x0000000000007b1d */ /* 0x001fe20000010000 */
[----:B-1----:R-:W-:Y:S01]  /*57c0*/  FADD R39, R39, R40 ;  /* 0x0000002827277221 */ /* 0x002fe20000000000 */
[----:B------:R-:W-:-:S03]  /*57d0*/  UISETP.GE.AND UP0, UPT, UR6, 0x1, UPT ;  /* 0x000000010600788c */ /* 0x000fc6000bf06270 */
[----:B------:R-:W-:Y:S01]  /*57e0*/  FADD R39, R36, R39 ;  /* 0x0000002724277221 */ /* 0x000fe20000000000 */
[----:B------:R0:W-:Y:S06]  /*57f0*/  MEMBAR.ALL.CTA ;  /* 0x0000000000007992 */ /* 0x0001ec0000008000 */
[----:B0-----:R-:W0:Y:S02]  /*5800*/  FENCE.VIEW.ASYNC.S ;  /* 0x00000000000073c6 */ /* 0x001e240000000000 */
[----:B0-----:R-:W-:Y:S06]  /*5810*/  BAR.SYNC.DEFER_BLOCKING 0x0 ;  /* 0x0000000000007b1d */ /* 0x001fec0000010000 */
[----:B------:R-:W-:Y:S05]  /*5820*/  @!P1 BRA `(.L_x_11) ;  /* 0x0000000000cc9947 */ /* 0x000fea0003800000 */
[----:B------:R-:W-:Y:S01]  /*5830*/  UIADD3 UR5, UPT, UPT, UR7, 0x4000, URZ ;  /* 0x0000400007057890 */ /* 0x000fe2000fffe0ff */
[----:B------:R-:W-:Y:S01]  /*5840*/  UMOV UR4, URZ ;  /* 0x000000ff00047c82 */ /* 0x000fe20008000000 */
[----:B------:R-:W-:Y:S02]  /*5850*/  UIADD3 UR20, UPT, UPT, UR8, 0xc8, URZ ;  /* 0x000000c808147890 */ /* 0x000fe4000fffe0ff */
[----:B------:R-:W-:Y:S02]  /*5860*/  USHF.R.U32.HI UR5, URZ, 0x4, UR5 ;  /* 0x00000004ff057899 */ /* 0x000fe40008011605 */
[----:B------:R-:W-:Y:S02]  /*5870*/  UIADD3 UR50, UPT, UPT, UR8, 0xd0, URZ ;  /* 0x000000d008327890 */ /* 0x000fe4000fffe0ff */
[----:B------:R-:W-:Y:S02]  /*5880*/  USGXT.U32 UR18, UR5, 0xe ;  /* 0x0000000e0512789a */ /* 0x000fe40008000000 */
[----:B------:R-:W-:-:S02]  /*5890*/  UIADD3 UR51, UPT, UPT, UR8, 0xd8, URZ ;  /* 0x000000d808337890 */ /* 0x000fc4000fffe0ff */
[----:B------:R-:W-:Y:S02]  /*58a0*/  UIADD3 UR36, UP3, UPT, UR18, 0x2, URZ ;  /* 0x0000000212247890 */ /* 0x000fe4000ff7e0ff */
[----:B------:R-:W-:Y:S02]  /*58b0*/  UIADD3 UR52, UPT, UPT, UR8, 0xe0, URZ ;  /* 0x000000e008347890 */ /* 0x000fe4000fffe0ff */
[----:B------:R-:W-:Y:S02]  /*58c0*/  UIADD3.X UR37, UPT, UPT, UR4, 0x40004040, URZ, UP3, !UPT ;  /* 0x4000404004257890 */ /* 0x000fe40009ffe4ff */
[----:B------:R-:W-:Y:S02]  /*58d0*/  UIADD3 UR40, UP3, UPT, UR36, 0x2, URZ ;  /* 0x0000000224287890 */ /* 0x000fe4000ff7e0ff */
[----:B------:R-:W-:Y:S02]  /*58e0*/  UIADD3 UR42, UP4, UPT, UR36, 0x4, URZ ;  /* 0x00000004242a7890 */ /* 0x000fe4000ff9e0ff */
[----:B------:R-:W-:-:S02]  /*58f0*/  UIADD3.X UR41, UPT, UPT, UR37, URZ, URZ, UP3, !UPT ;  /* 0x000000ff25297290 */ /* 0x000fc40009ffe4ff */
[----:B------:R-:W-:Y:S01]  /*5900*/  UIADD3.X UR43, UPT, UPT, UR37, URZ, URZ, UP4, !UPT ;  /* 0x000000ff252b7290 */ /* 0x000fe2000a7fe4ff */
[----:B------:R-:W-:Y:S01]  /*5910*/  UMOV UR4, UR10 ;  /* 0x0000000a00047c82 */ /* 0x000fe20008000000 */
[----:B------:R-:W-:Y:S01]  /*5920*/  UMOV UR5, URZ ;  /* 0x000000ff00057c82 */ /* 0x000fe20008000000 */
[----:B------:R-:W-:Y:S02]  /*5930*/  UIADD3.64 UR44, UPT, UPT, UR36, 0x1fe, URZ ;  /* 0x000001fe242c7897 */ /* 0x000fe4000fffe0ff */
[----:B------:R-:W-:Y:S02]  /*5940*/  UIADD3 UR53, UPT, UPT, UR8, 0xe8, URZ ;  /* 0x000000e808357890 */ /* 0x000fe4000fffe0ff */
[----:B------:R-:W-:Y:S02]  /*5950*/  UIADD3.64 UR46, UPT, UPT, UR36, 0x200, URZ ;  /* 0x00000200242e7897 */ /* 0x000fe4000fffe0ff */
[----:B------:R-:W-:Y:S01]  /*5960*/  UIADD3 UR54, UPT, UPT, UR8, 0xf0, URZ ;  /* 0x000000f008367890 */ /* 0x000fe2000fffe0ff */
[----:B------:R-:W-:Y:S01]  /*5970*/  UMOV UR56, UR4 ;  /* 0x0000000400387c82 */ /* 0x000fe20008000000 */
[----:B------:R-:W-:Y:S01]  /*5980*/  UIADD3.64 UR48, UPT, UPT, UR36, 0x202, URZ ;  /* 0x0000020224307897 */ /* 0x000fe2000fffe0ff */
[----:B------:R-:W-:Y:S01]  /*5990*/  UMOV UR16, 0x0 ;  /* 0x0000000000107882 */ /* 0x000fe20000000000 */
[----:B------:R-:W-:Y:S01]  /*59a0*/  UMOV UR17, 0x8100490 ;  /* 0x0810049000117882 */ /* 0x000fe20000000000 */
[----:B------:R-:W-:Y:S01]  /*59b0*/  UIADD3 UR55, UPT, UPT, UR8, 0xf8, URZ ;  /* 0x000000f808377890 */ /* 0x000fe2000fffe0ff */
[----:B------:R-:W-:Y:S01]  /*59c0*/  UMOV UR19, 0x40004040 ;  /* 0x4000404000137882 */ /* 0x000fe20000000000 */
[----:B------:R-:W-:Y:S01]  /*59d0*/  UIADD3.64 UR4, UPT, UPT, UR36, 0x204, URZ ;  /* 0x0000020424047897 */ /* 0x000fe2000fffe0ff */
[----:B------:R0:W-:Y:S01]  /*59e0*/  UTCHMMA tmem[UR13], gdesc[UR18], tmem[UR8], tmem[UR16], idesc[UR17], UPT ;  /* 0x00ff10120d0079ea */ /* 0x0001e2000b800008 */
[----:B------:R-:W-:Y:S01]  /*59f0*/  UMOV UR24, 0x0 ;  /* 0x0000000000187882 */ /* 0x000fe20000000000 */
[----:B------:R-:W-:Y:S01]  /*5a00*/  UMOV UR25, 0x8100490 ;  /* 0x0810049000197882 */ /* 0x000fe20000000000 */
[----:B------:R-:W-:Y:S01]  /*5a10*/  UMOV UR26, 0x0 ;  /* 0x00000000001a7882 */ /* 0x000fe20000000000 */
[----:B------:R-:W-:Y:S01]  /*5a20*/  UMOV UR27, 0x8100490 ;  /* 0x08100490001b7882 */ /* 0x000fe20000000000 */
[----:B------:R-:W-:Y:S01]  /*5a30*/  UMOV UR28, 0x0 ;  /* 0x00000000001c7882 */ /* 0x000fe20000000000 */
[----:B------:R-:W-:Y:S01]  /*5a40*/  UMOV UR29, 0x8100490 ;  /* 0x08100490001d7882 */ /* 0x000fe20000000000 */
[----:B------:R0:W-:Y:S01]  /*5a50*/  UTCHMMA tmem[UR20], gdesc[UR36], tmem[UR8], tmem[UR24], idesc[UR25], UPT ;  /* 0x00ff1824140079ea */ /* 0x0001e2000b800008 */
        /* <DEDUP_REMOVED lines=12> */
[----:B------:R0:W-:Y:S01]  /*5b20*/  UTCHMMA tmem[UR54], gdesc[UR48], tmem[UR8], tmem[UR34], idesc[UR35], UPT ;  /* 0x00ff2230360079ea */ /* 0x0001e2000b800008 */
[----:B------:R0:W-:Y:S01]  /*5b30*/  UTCHMMA tmem[UR55], gdesc[UR4], tmem[UR8], tmem[UR38], idesc[UR39], UPT ;  /* 0x00ff2604370079ea */ /* 0x0001e2000b800008 */
[----:B------:R0:W-:Y:S01]  /*5b40*/  UTCBAR [UR56], URZ ;  /* 0x000000ff380073e9 */ /* 0x0001e200080000ff */
[----:B------:R-:W-:Y:S01]  /*5b50*/  NOP ;  /* 0x0000000000007918 */ /* 0x000fe20000000000 */
.L_x_11:
[----:B------:R-:W-:Y:S01]  /*5b60*/  FSEL R36, R37, -INF , P0 ;  /* 0xff80000025247808 */ /* 0x000fe20000000000 */
[----:B------:R-:W-:Y:S01]  /*5b70*/  UMOV UR66, URZ ;  /* 0x000000ff00427c82 */ /* 0x000fe20008000000 */
[----:B------:R-:W-:Y:S01]  /*5b80*/  FSEL R69, R39, 1, P0 ;  /* 0x3f80000027457808 */ /* 0x000fe20000000000 */
[----:B------:R-:W-:Y:S06]  /*5b90*/  BRA.U !UP0, `(.L_x_12) ;  /* 0x0000005108447547 */ /* 0x000fec000b800000 */
[----:B0-----:R-:W0:Y:S01]  /*5ba0*/  LDCU UR19, c[0x0][0x3d4] ;  /* 0x00007a80ff1377ac */ /* 0x001e220008000800 */
[----:B------:R-:W-:Y:S01]  /*5bb0*/  IMAD.MOV.U32 R199, RZ, RZ, R36 ;  /* 0x000000ffffc77224 */ /* 0x000fe200078e0024 */
[----:B------:R-:W1:Y:S01]  /*5bc0*/  LDCU UR20, c[0x0][0x3c4] ;  /* 0x00007880ff1477ac */ /* 0x000e620008000800 */
[----:B------:R-:W-:Y:S02]  /*5bd0*/  USHF.R.U32.HI UR17, URZ, 0x4, UR15 ;  /* 0x00000004ff117899 */ /* 0x000fe4000801160f */
[----:B------:R-:W-:Y:S02]  /*5be0*/  UIADD3 UR18, UPT, UPT, UR7, 0xc000, URZ ;  /* 0x0000c00007127890 */ /* 0x000fe4000fffe0ff */
[----:B------:R-:W-:Y:S02]  /*5bf0*/  USHF.R.U32.HI UR24, URZ, 0x4, UR7 ;  /* 0x00000004ff187899 */ /* 0x000fe40008011607 */
[----:B------:R-:W-:Y:S02]  /*5c00*/  UISETP.NE.U32.AND UP3, UPT, UR21, URZ, UPT ;  /* 0x000000ff1500728c */ /* 0x000fe4000bf65070 */
[----:B------:R-:W-:-:S02]  /*5c10*/  USGXT.U32 UR17, UR17, 0xe ;  /* 0x0000000e1111789a */ /* 0x000fc40008000000 */
[----:B------:R-:W-:Y:S02]  /*5c20*/  USHF.R.U32.HI UR21, URZ, 0x4, UR18 ;  /* 0x00000004ff157899 */ /* 0x000fe40008011612 */
[----:B------:R-:W-:Y:S02]  /*5c30*/  USGXT.U32 UR24, UR24, 0xe ;  /* 0x0000000e1818789a */ /* 0x000fe40008000000 */
[----:B------:R-:W-:Y:S02]  /*5c40*/  UIADD3 UR26, UP0, UPT, UR17, 0x2, URZ ;  /* 0x00000002111a7890 */ /* 0x000fe4000ff1e0ff */
[----:B0-----:R-:W-:Y:S02]  /*5c50*/  USHF.L.U32 UR18, UR19, 0x7, URZ ;  /* 0x0000000713127899 */ /* 0x001fe400080006ff */
[----:B------:R-:W-:Y:S01]  /*5c60*/  USGXT.U32 UR21, UR21, 0xe ;  /* 0x0000000e1515789a */ /* 0x000fe20008000000 */
[----:B------:R-:W-:Y:S01]  /*5c70*/  UMOV UR4, URZ ;  /* 0x000000ff00047c82 */ /* 0x000fe20008000000 */
[----:B-1----:R-:W-:-:S02]  /*5c80*/  USHF.L.U32 UR19, UR20, 0x7, URZ ;  /* 0x0000000714137899 */ /* 0x002fc400080006ff */
[----:B------:R-:W-:Y:S02]  /*5c90*/  ULOP3.LUT UR20, UR24, 0x2000000, URZ, 0xfc, !UPT ;  /* 0x0200000018147892 */ /* 0x000fe4000f8efcff */
[----:B------:R-:W-:Y:S02]  /*5ca0*/  UIADD3 UR24, UP4, UPT, UR24, 0x2000080, URZ ;  /* 0x0200008018187890 */ /* 0x000fe4000ff9e0ff */
[----:B------:R-:W-:Y:S02]  /*5cb0*/  UIADD3.X UR27, UPT, UPT, UR4, 0x40004040, URZ, UP0, !UPT ;  /* 0x40004040041b7890 */ /* 0x000fe400087fe4ff */
[----:B------:R-:W-:Y:S01]  /*5cc0*/  UIADD3 UR30, UP0, UPT, UR21, 0x2, URZ ;  /* 0x00000002151e7890 */ /* 0x000fe2000ff1e0ff */
[----:B------:R-:W-:Y:S01]  /*5cd0*/  UMOV UR25, URZ ;  /* 0x000000ff00197c82 */ /* 0x000fe20008000000 */
[----:B------:R-:W-:Y:S01]  /*5ce0*/  UMOV UR5, URZ ;  /* 0x000000ff00057c82 */ /* 0x000fe20008000000 */
[----:B------:R-:W-:Y:S02]  /*5cf0*/  UIADD3.X UR25, UPT, UPT, UR25, 0x40004040, URZ, UP4, !UPT ;  /* 0x4000404019197890 */ /* 0x000fe4000a7fe4ff */
[----:B------:R-:W-:-:S02]  /*5d00*/  UIADD3 UR28, UP4, UPT, UR24, 0x80, URZ ;  /* 0x00000080181c7890 */ /* 0x000fc4000ff9e0ff */
[----:B------:R-:W-:Y:S02]  /*5d10*/  UIADD3 UR32, UP5, UPT, UR24, 0x100, URZ ;  /* 0x0000010018207890 */ /* 0x000fe4000ffbe0ff */
[----:B------:R-:W-:Y:S01]  /*5d20*/  UIADD3.X UR31, UPT, UPT, UR5, 0x40004040, URZ, UP0, !UPT ;  /* 0x40004040051f7890 */ /* 0x000fe200087fe4ff */
[----:B------:R-:W-:Y:S01]  /*5d30*/  UMOV UR15, 0x1 ;  /* 0x00000001000f7882 */ /* 0x000fe20000000000 */
[----:B------:R-:W0:Y:S01]  /*5d40*/  LDCU UR16, c[0x0][0x3a8] ;  /* 0x00007500ff1077ac */ /* 0x000e220008000800 */
[----:B------:R-:W-:Y:S02]  /*5d50*/  UIADD3.X UR29, UPT, UPT, UR25, URZ, URZ, UP4, !UPT ;  /* 0x000000ff191d7290 */ /* 0x000fe4000a7fe4ff */
[----:B------:R-:W-:Y:S02]  /*5d60*/  UIADD3.X UR33, UPT, UPT, UR25, URZ, URZ, UP5, !UPT ;  /* 0x000000ff19217290 */ /* 0x000fe4000affe4ff */
[----:B------:R-:W-:Y:S02]  /*5d70*/  UIADD3.64 UR34, UPT, UPT, UR26, 0x2, URZ ;  /* 0x000000021a227897 */ /* 0x000fe4000fffe0ff */
[----:B------:R-:W-:-:S02]  /*5d80*/  UIADD3.64 UR36, UPT, UPT, UR26, 0x4, URZ ;  /* 0x000000041a247897 */ /* 0x000fc4000fffe0ff */
[----:B------:R-:W-:Y:S02]  /*5d90*/  UIADD3.64 UR38, UPT, UPT, UR30, 0x2, URZ ;  /* 0x000000021e267897 */ /* 0x000fe4000fffe0ff */
[----:B------:R-:W-:Y:S02]  /*5da0*/  UIADD3.64 UR40, UPT, UPT, UR30, 0x4, URZ ;  /* 0x000000041e287897 */ /* 0x000fe4000fffe0ff */
[----:B------:R-:W-:Y:S02]  /*5db0*/  UIADD3.64 UR42, UPT, UPT, UR30, 0x1fe, URZ ;  /* 0x000001fe1e2a7897 */ /* 0x000fe4000fffe0ff */
[----:B------:R-:W-:Y:S02]  /*5dc0*/  UIADD3.64 UR44, UPT, UPT, UR30, 0x200, URZ ;  /* 0x000002001e2c7897 */ /* 0x000fe4000fffe0ff */
[----:B------:R-:W-:Y:S02]  /*5dd0*/  UIADD3.64 UR46, UPT, UPT, UR30, 0x202, URZ ;  /* 0x000002021e2e7897 */ /* 0x000fe4000fffe0ff */
[----:B------:R-:W-:Y:S01]  /*5de0*/  UIADD3.64 UR48, UPT, UPT, UR30, 0x204, URZ ;  /* 0x000002041e307897 */ /* 0x000fe2000fffe0ff */
[----:B------:R-:W-:Y:S01]  /*5df0*/  UMOV UR66, URZ ;  /* 0x000000ff00427c82 */ /* 0x000fe20008000000 */
[----:B------:R-:W-:Y:S01]  /*5e00*/  UMOV UR67, URZ ;  /* 0x000000ff00437c82 */ /* 0x000fe20008000000 */
[----:B------:R-:W-:Y:S01]  /*5e10*/  UMOV UR68, URZ ;  /* 0x000000ff00447c82 */ /* 0x000fe20008000000 */
[----:B------:R-:W-:Y:S01]  /*5e20*/  UMOV UR64, URZ ;  /* 0x000000ff00407c82 */ /* 0x000fe20008000000 */
[----:B------:R-:W-:Y:S01]  /*5e30*/  UMOV UR62, UR19 ;  /* 0x00000013003e7c82 */ /* 0x000fe20008000000 */
[----:B0-----:R-:W-:-:S06]  /*5e40*/  UMOV UR63, UR18 ;  /* 0x00000012003f7c82 */ /* 0x001fcc0008000000 */
.L_x_17:
[----:B--2---:R-:W-:Y:S02]  /*5e50*/  IMAD.U32 R11, RZ, RZ, UR62 ;  /* 0x0000003eff0b7e24 */ /* 0x004fe4000f8e00ff */
[----:B------:R-:W-:Y:S02]  /*5e60*/  IMAD.U32 R17, RZ, RZ, UR62 ;  /* 0x0000003eff117e24 */ /* 0x000fe4000f8e00ff */
[----:B------:R-:W-:-:S04]  /*5e70*/  IMAD.WIDE R10, R11, 0x2, R132 ;  /* 0x000000020b0a7825 */ /* 0x000fc800078e0284 */
[----:B------:R-:W-:Y:S01]  /*5e80*/  IMAD.U32 R19, RZ, RZ, UR62 ;  /* 0x0000003eff137e24 */ /* 0x000fe2000f8e00ff */
[----:B------:R0:W2:Y:S01]  /*5e90*/  LDG.E.U16 R4, desc[UR22][R10.64] ;  /* 0x000000160a047981 */ /* 0x0000a2000c1e1500 */
[----:B------:R-:W-:Y:S02]  /*5ea0*/  IMAD.U32 R15, RZ, RZ, UR62 ;  /* 0x0000003eff0f7e24 */ /* 0x000fe4000f8e00ff */
[----:B------:R-:W-:Y:S02]  /*5eb0*/  IMAD.U32 R13, RZ, RZ, UR62 ;  /* 0x0000003eff0d7e24 */ /* 0x000fe4000f8e00ff */
[----:B------:R-:W-:-:S04]  /*5ec0*/  IMAD.WIDE R16, R17, 0x2, R120 ;  /* 0x0000000211107825 */ /* 0x000fc800078e0278 */
[----:B------:R-:W-:Y:S01]  /*5ed0*/  IMAD.U32 R21, RZ, RZ, UR62 ;  /* 0x0000003eff157e24 */ /* 0x000fe2000f8e00ff */
[----:B------:R1:W3:Y:S01]  /*5ee0*/  LDG.E.U16 R7, desc[UR22][R16.64] ;  /* 0x0000001610077981 */ /* 0x0002e2000c1e1500 */
[----:B------:R-:W-:Y:S02]  /*5ef0*/  IMAD.U32 R9, RZ, RZ, UR62 ;  /* 0x0000003eff097e24 */ /* 0x000fe4000f8e00ff */
[----:B------:R-:W-:-:S04]  /*5f00*/  IMAD.WIDE R18, R19, 0x2, R116 ;  /* 0x0000000213127825 */ /* 0x000fc800078e0274 */
[----:B------:R-:W-:Y:S01]  /*5f10*/  IMAD.U32 R23, RZ, RZ, UR62 ;  /* 0x0000003eff177e24 */ /* 0x000fe2000f8e00ff */
[----:B------:R4:W5:Y:S01]  /*5f20*/  LDG.E.U16 R8, desc[UR22][R18.64] ;  /* 0x0000001612087981 */ /* 0x000962000c1e1500 */
[----:B------:R-:W-:-:S04]  /*5f30*/  IMAD.WIDE R14, R15, 0x2, R124 ;  /* 0x000000020f0e7825 */ /* 0x000fc800078e027c */
[----:B------:R-:W-:Y:S01]  /*5f40*/  IMAD.WIDE R12, R13, 0x2, R128 ;  /* 0x000000020d0c7825 */ /* 0x000fe200078e0280 */
[----:B------:R1:W5:Y:S03]  /*5f50*/  LDG.E.U16 R6, desc[UR22][R14.64] ;  /* 0x000000160e067981 */ /* 0x000366000c1e1500 */
[----:B------:R-:W-:Y:S01]  /*5f60*/  IMAD.WIDE R20, R21, 0x2, R112 ;  /* 0x0000000215147825 */ /* 0x000fe200078e0270 */
[----:B------:R4:W5:Y:S03]  /*5f70*/  LDG.E.U16 R5, desc[UR22][R12.64] ;  /* 0x000000160c057981 */ /* 0x000966000c1e1500 */
[----:B0-----:R-:W-:Y:S02]  /*5f80*/  IMAD.WIDE R10, R9, 0x2, R108 ;  /* 0x00000002090a7825 */ /* 0x001fe400078e026c */
[----:B------:R0:W5:Y:S02]  /*5f90*/  LDG.E.U16 R9, desc[UR22][R20.64] ;  /* 0x0000001614097981 */ /* 0x000164000c1e1500 */
[----:B------:R-:W-:-:S02]  /*5fa0*/  IMAD.U32 R25, RZ, RZ, UR62 ;  /* 0x0000003eff197e24 */ /* 0x000fc4000f8e00ff */
[----:B-1----:R-:W-:Y:S01]  /*5fb0*/  IMAD.WIDE R16, R23, 0x2, R96 ;  /* 0x0000000217107825 */ /* 0x002fe200078e0260 */
[----:B------:R1:W5:Y:S03]  /*5fc0*/  LDG.E.U16 R10, desc[UR22][R10.64] ;  /* 0x000000160a0a7981 */ /* 0x000366000c1e1500 */
[----:B----4-:R-:W-:Y:S01]  /*5fd0*/  IMAD.U32 R19, RZ, RZ, UR62 ;  /* 0x0000003eff137e24 */ /* 0x010fe2000f8e00ff */
[----:B------:R4:W5:Y:S01]  /*5fe0*/  LDG.E.U16 R36, desc[UR22][R16.64] ;  /* 0x0000001610247981 */ /* 0x000962000c1e1500 */
[----:B------:R-:W-:Y:S02]  /*5ff0*/  IMAD.U32 R27, RZ, RZ, UR62 ;  /* 0x0000003eff1b7e24 */ /* 0x000fe4000f8e00ff */
[----:B------:R-:W-:-:S04]  /*6000*/  IMAD.WIDE R14, R25, 0x2, R100 ;  /* 0x00000002190e7825 */ /* 0x000fc800078e0264 */
[C---:B------:R-:W-:Y:S01]  /*6010*/  IMAD.WIDE R12, R23.reuse, 0x2, R104 ;  /* 0x00000002170c7825 */ /* 0x040fe200078e0268 */
[----:B------:R1:W5:Y:S03]  /*6020*/  LDG.E.U16 R34, desc[UR22][R14.64] ;  /* 0x000000160e227981 */ /* 0x000366000c1e1500 */
[----:B0-----:R-:W-:Y:S01]  /*6030*/  IMAD.WIDE R20, R23, 0x2, R88 ;  /* 0x0000000217147825 */ /* 0x001fe200078e0258 */
[----:B------:R0:W5:Y:S03]  /*6040*/  LDG.E.U16 R32, desc[UR22][R12.64] ;  /* 0x000000160c207981 */ /* 0x000166000c1e1500 */
[----:B------:R-:W-:Y:S01]  /*6050*/  IMAD.WIDE R22, R25, 0x2, R84 ;  /* 0x0000000219167825 */ /* 0x000fe200078e0254 */
[----:B------:R-:W5:Y:S03]  /*6060*/  LDG.E.U16 R38, desc[UR22][R20.64] ;  /* 0x0000001614267981 */ /* 0x000f66000c1e1500 */
[----:B-1----:R-:W-:Y:S01]  /*6070*/  IMAD.U32 R11, RZ, RZ, UR62 ;  /* 0x0000003eff0b7e24 */ /* 0x002fe2000f8e00ff */
[----:B------:R-:W5:Y:S01]  /*6080*/  LDG.E.U16 R39, desc[UR22][R22.64] ;  /* 0x0000001616277981 */ /* 0x000f62000c1e1500 */
[----:B------:R-:W-:-:S04]  /*6090*/  IMAD.WIDE R18, R19, 0x2, R92 ;  /* 0x0000000213127825 */ /* 0x000fc800078e025c */
[----:B------:R-:W-:Y:S01]  /*60a0*/  IMAD.WIDE R24, R27, 0x2, R80 ;  /* 0x000000021b187825 */ /* 0x000fe200078e0250 */
[----:B------:R1:W5:Y:S03]  /*60b0*/  LDG.E.U16 R37, desc[UR22][R18.64] ;  /* 0x0000001612257981 */ /* 0x000366000c1e1500 */
[----:B----4-:R-:W-:Y:S01]  /*60c0*/  IMAD.U32 R17, RZ, RZ, UR62 ;  /* 0x0000003eff117e24 */ /* 0x010fe2000f8e00ff */
[----:B------:R4:W5:Y:S01]  /*60d0*/  LDG.E.U16 R40, desc[UR22][R24.64] ;  /* 0x0000001618287981 */ /* 0x000962000c1e1500 */
[----:B------:R-:W-:-:S04]  /*60e0*/  IMAD.WIDE R26, R11, 0x2, R76 ;  /* 0x000000020b1a7825 */ /* 0x000fc800078e024c */
[----:B------:R-:W-:Y:S01]  /*60f0*/  IMAD.U32 R15, RZ, RZ, UR62 ;  /* 0x0000003eff0f7e24 */ /* 0x000fe2000f8e00ff */
[----:B------:R-:W5:Y:S01]  /*6100*/  LDG.E.U16 R41, desc[UR22][R26.64] ;  /* 0x000000161a297981 */ /* 0x000f62000c1e1500 */
[----:B0-----:R-:W-:Y:S02]  /*6110*/  IMAD.U32 R13, RZ, RZ, UR62 ;  /* 0x0000003eff0d7e24 */ /* 0x001fe4000f8e00ff */
[----:B------:R-:W-:-:S04]  /*6120*/  IMAD.WIDE R16, R17, 0x2, R122 ;  /* 0x0000000211107825 */ /* 0x000fc800078e027a */
[----:B-1----:R-:W-:Y:S02]  /*6130*/  IMAD.U32 R19, RZ, RZ, UR62 ;  /* 0x0000003eff137e24 */ /* 0x002fe4000f8e00ff */
[----:B----4-:R-:W-:Y:S01]  /*6140*/  IMAD.U32 R25, RZ, RZ, UR62 ;  /* 0x0000003eff197e24 */ /* 0x010fe2000f8e00ff */
[----:B------:R0:W4:Y:S01]  /*6150*/  LDG.E.U16 R26, desc[UR22][R16.64] ;  /* 0x00000016101a7981 */ /* 0x000122000c1e1500 */
[----:B------:R-:W-:-:S04]  /*6160*/  IMAD.WIDE R14, R15, 0x2, R126 ;  /* 0x000000020f0e7825 */ /* 0x000fc800078e027e */
[----:B------:R-:W-:Y:S01]  /*6170*/  IMAD.U32 R29, RZ, RZ, UR62 ;  /* 0x0000003eff1d7e24 */ /* 0x000fe2000f8e00ff */
[----:B------:R1:W4:Y:S01]  /*6180*/  LDG.E.U16 R30, desc[UR22][R14.64] ;  /* 0x000000160e1e7981 */ /* 0x000322000c1e1500 */
[----:B------:R-:W-:-:S04]  /*6190*/  IMAD.WIDE R12, R13, 0x2, R130 ;  /* 0x000000020d0c7825 */ /* 0x000fc800078e0282 */
[----:B------:R-:W-:Y:S01]  /*61a0*/  IMAD.U32 R21, RZ, RZ, UR62 ;  /* 0x0000003eff157e24 */ /* 0x000fe2000f8e00ff */
[----:B------:R1:W4:Y:S01]  /*61b0*/  LDG.E.U16 R11, desc[UR22][R12.64] ;  /* 0x000000160c0b7981 */ /* 0x000322000c1e1500 */
[----:B------:R-:W-:Y:S02]  /*61c0*/  IMAD.U32 R31, RZ, RZ, UR62 ;  /* 0x0000003eff1f7e24 */ /* 0x000fe4000f8e00ff */
[----:B------:R-:W-:-:S04]  /*61d0*/  IMAD.WIDE R18, R19, 0x2, R118 ;  /* 0x0000000213127825 */ /* 0x000fc800078e0276 */
[----:B------:R-:W-:Y:S01]  /*61e0*/  IMAD.U32 R23, RZ, RZ, UR62 ;  /* 0x0000003eff177e24 */ /* 0x000fe2000f8e00ff */
[----:B------:R1:W4:Y:S01]  /*61f0*/  LDG.E.U16 R27, desc[UR22][R18.64] ;  /* 0x00000016121b7981 */ /* 0x000322000c1e1500 */
[----:B0-----:R-:W-:-:S04]  /*6200*/  IMAD.WIDE R16, R25, 0x2, R98 ;  /* 0x0000000219107825 */ /* 0x001fc800078e0262 */
[----:B------:R-:W-:Y:S01]  /*6210*/  IMAD.WIDE R28, R29, 0x2, R72 ;  /* 0x000000021d1c7825 */ /* 0x000fe200078e0248 */
[----:B------:R0:W4:Y:S03]  /*6220*/  LDG.E.U16 R35, desc[UR22][R16.64] ;  /* 0x0000001610237981 */ /* 0x000126000c1e1500 */
[----:B------:R-:W-:Y:S01]  /*6230*/  IMAD.WIDE R20, R21, 0x2, R114 ;  /* 0x0000000215147825 */ /* 0x000fe200078e0272 */
[----:B------:R-:W4:Y:S03]  /*6240*/  LDG.E.U16 R42, desc[UR22][R28.64] ;  /* 0x000000161c2a7981 */ /* 0x000f26000c1e1500 */
[----:B-1----:R-:W-:-:S04]  /*6250*/  IMAD.WIDE R14, R31, 0x2, R102 ;  /* 0x000000021f0e7825 */ /* 0x002fc800078e0266 */
[----:B------:R-:W-:Y:S01]  /*6260*/  IMAD.WIDE R22, R23, 0x2, R110 ;  /* 0x0000000217167825 */ /* 0x000fe200078e026e */
[----:B------:R-:W4:Y:S03]  /*6270*/  LDG.E.U16 R33, desc[UR22][R14.64] ;  /* 0x000000160e217981 */ /* 0x000f26000c1e1500 */
[----:B------:R-:W-:Y:S01]  /*6280*/  IMAD.WIDE R12, R25, 0x2, R106 ;  /* 0x00000002190c7825 */ /* 0x000fe200078e026a */
[----:B------:R1:W4:Y:S03]  /*6290*/  LDG.E.U16 R28, desc[UR22][R20.64] ;  /* 0x00000016141c7981 */ /* 0x000326000c1e1500 */
[----:B------:R-:W-:Y:S01]  /*62a0*/  IMAD.U32 R19, RZ, RZ, UR62 ;  /* 0x0000003eff137e24 */ /* 0x000fe2000f8e00ff */
[----:B------:R1:W4:Y:S01]  /*62b0*/  LDG.E.U16 R29, desc[UR22][R22.64] ;  /* 0x00000016161d7981 */ /* 0x000322000c1e1500 */
[----:B------:R-:W-:-:S02]  /*62c0*/  IMAD.U32 R43, RZ, RZ, UR62 ;  /* 0x0000003eff2b7e24 */ /* 0x000fc4000f8e00ff */
[----:B------:R-:W-:Y:S01]  /*62d0*/  IMAD.U32 R45, RZ, RZ, UR62 ;  /* 0x0000003eff2d7e24 */ /* 0x000fe2000f8e00ff */
[----:B------:R1:W4:Y:S01]  /*62e0*/  LDG.E.U16 R31, desc[UR22][R12.64] ;  /* 0x000000160c1f7981 */ /* 0x000322000c1e1500 */
[----:B0-----:R-:W-:Y:S02]  /*62f0*/  IMAD.U32 R17, RZ, RZ, UR62 ;  /* 0x0000003eff117e24 */ /* 0x001fe4000f8e00ff */
[----:B-1----:R-:W-:-:S04]  /*6300*/  IMAD.WIDE R20, R25, 0x2, R90 ;  /* 0x0000000219147825 */ /* 0x002fc800078e025a */
[----:B------:R-:W-:Y:S02]  /*6310*/  IMAD.WIDE R14, R25, 0x2, R78 ;  /* 0x00000002190e7825 */ /* 0x000fe400078e024e */
[----:B------:R-:W4:Y:S02]  /*6320*/  LDG.E.U16 R20, desc[UR22][R20.64] ;  /* 0x0000001614147981 */ /* 0x000f24000c1e1500 */
[----:B------:R-:W-:Y:S02]  /*6330*/  IMAD.WIDE R18, R19, 0x2, R94 ;  /* 0x0000000213127825 */ /* 0x000fe400078e025e */
[----:B------:R-:W4:Y:S02]  /*6340*/  LDG.E.U16 R14, desc[UR22][R14.64] ;  /* 0x000000160e0e7981 */ /* 0x000f24000c1e1500 */
[----:B------:R-:W-:Y:S02]  /*6350*/  IMAD.WIDE R22, R43, 0x2, R86 ;  /* 0x000000022b167825 */ /* 0x000fe400078e0256 */
[----:B------:R0:W4:Y:S02]  /*6360*/  LDG.E.U16 R18, desc[UR22][R18.64] ;  /* 0x0000001612127981 */ /* 0x000124000c1e1500 */
[----:B------:R-:W-:-:S02]  /*6370*/  IMAD.WIDE R12, R45, 0x2, R82 ;  /* 0x000000022d0c7825 */ /* 0x000fc400078e0252 */
[----:B------:R1:W4:Y:S02]  /*6380*/  LDG.E.U16 R22, desc[UR22][R22.64] ;  /* 0x0000001616167981 */ /* 0x000324000c1e1500 */
[----:B------:R-:W-:Y:S02]  /*6390*/  IMAD.WIDE R16, R17, 0x2, R74 ;  /* 0x0000000211107825 */ /* 0x000fe400078e024a */
[----:B------:R1:W4:Y:S02]  /*63a0*/  LDG.E.U16 R12, desc[UR22][R12.64] ;  /* 0x000000160c0c7981 */ /* 0x000324000c1e1500 */
[----:B------:R-:W-:Y:S02]  /*63b0*/  IMAD.WIDE R24, R25, 0x2, R70 ;  /* 0x0000000219187825 */ /* 0x000fe400078e0246 */
[----:B------:R-:W4:Y:S04]  /*63c0*/  LDG.E.U16 R16, desc[UR22][R16.64] ;  /* 0x0000001610107981 */ /* 0x000f28000c1e1500 */
[----:B------:R-:W4:Y:S01]  /*63d0*/  LDG.E.U16 R24, desc[UR22][R24.64] ;  /* 0x0000001618187981 */ /* 0x000f22000c1e1500 */
[C---:B0-----:R-:W-:Y:S01]  /*63e0*/  LOP3.LUT R19, R0.reuse, 0xff, RZ, 0xc0, !PT ;  /* 0x000000ff00137812 */ /* 0x041fe200078ec0ff */
[C---:B------:R-:W-:Y:S01]  /*63f0*/  IMAD.SHL.U32 R21, R0.reuse, 0x4, RZ ;  /* 0x0000000400157824 */ /* 0x040fe200078e00ff */
[----:B-1----:R-:W-:-:S02]  /*6400*/  LOP3.LUT R23, R0, 0xc0, RZ, 0xc0, !PT ;  /* 0x000000c000177812 */ /* 0x002fc400078ec0ff */
[C---:B------:R-:W-:Y:S01]  /*6410*/  LOP3.LUT P6, RZ, R0.reuse, 0xff, RZ, 0xc0, !PT ;  /* 0x000000ff00ff7812 */ /* 0x040fe200078cc0ff */
[----:B------:R-:W-:Y:S01]  /*6420*/  IMAD.SHL.U32 R19, R19, 0x2, RZ ;  /* 0x0000000213137824 */ /* 0x000fe200078e00ff */
[----:B------:R-:W-:Y:S02]  /*6430*/  LOP3.LUT R21, R21, 0x40, RZ, 0xc0, !PT ;  /* 0x0000004015157812 */ /* 0x000fe400078ec0ff */
[----:B------:R-:W-:Y:S02]  /*6440*/  SHF.R.U32.HI R44, RZ, 0x2, R23 ;  /* 0x00000002ff2c7819 */ /* 0x000fe40000011617 */
[C---:B------:R-:W-:Y:S02]  /*6450*/  LOP3.LUT R13, R0.reuse, 0x80, RZ, 0xc0, !PT ;  /* 0x00000080000d7812 */ /* 0x040fe400078ec0ff */
[----:B------:R-:W-:Y:S01]  /*6460*/  LOP3.LUT R46, R0, 0x6f, RZ, 0xc0, !PT ;  /* 0x0000006f002e7812 */ /* 0x000fe200078ec0ff */
[----:B------:R-:W-:Y:S01]  /*6470*/  UMOV UR4, 0x1 ;  /* 0x0000000100047882 */ /* 0x000fe20000000000 */
[----:B------:R-:W-:-:S02]  /*6480*/  IADD3 R221, P0, PT, R21, UR67, RZ ;  /* 0x0000004315dd7c10 */ /* 0x000fc4000ff1e0ff */
[----:B------:R-:W-:Y:S02]  /*6490*/  LOP3.LUT R19, R19, R44, RZ, 0x3c, !PT ;  /* 0x0000002c13137212 */ /* 0x000fe400078e3cff */
[----:B------:R-:W-:Y:S01]  /*64a0*/  LEA.HI R13, R13, R46, RZ, 0x1d ;  /* 0x0000002e0d0d7211 */ /* 0x000fe200078fe8ff */
[----:B------:R-:W-:-:S04]  /*64b0*/  @!UP2 UIADD3 UR4, UPT, UPT, -UR4, 0x100000, URZ ;  /* 0x001000000404a890 */ /* 0x000fc8000fffe1ff */
[----:B------:R-:W-:Y:S02]  /*64c0*/  @!UP2 USHF.L.U32 UR5, UR4, 0xb, URZ ;  /* 0x0000000b0405a899 */ /* 0x000fe400080006ff */
[----:B------:R-:W-:Y:S01]  /*64d0*/  @!UP2 USHF.L.U32 UR4, UR4, 0x1, URZ ;  /* 0x000000010404a899 */ /* 0x000fe200080006ff */
[----:B------:R-:W-:Y:S02]  /*64e0*/  IMAD.X R227, RZ, RZ, UR68, P0 ;  /* 0x00000044ffe37e24 */ /* 0x000fe400080e06ff */
[----:B------:R-:W-:Y:S01]  /*64f0*/  VIADD R225, R13, UR6 ;  /* 0x000000060de17c36 */ /* 0x000fe20008000000 */
[----:B------:R-:W-:Y:S01]  /*6500*/  LOP3.LUT R13, R19, 0x40, RZ, 0x3c, !PT ;  /* 0x00000040130d7812 */ /* 0x000fe200078e3cff */
[----:B------:R-:W-:Y:S01]  /*6510*/  VOTEU.ALL UP0, P6 ;  /* 0x0000000000ff7886 */ /* 0x000fe20003000000 */
[C---:B------:R-:W-:Y:S02]  /*6520*/  IADD3 R44, P2, PT, R221.reuse, 0x82, RZ ;  /* 0x00000082dd2c7810 */ /* 0x040fe40007f5e0ff */
[----:B------:R-:W-:-:S02]  /*6530*/  IADD3 R46, P1, PT, R221, 0x83, RZ ;  /* 0x00000083dd2e7810 */ /* 0x000fc40007f3e0ff */
[-C--:B------:R-:W-:Y:S02]  /*6540*/  ISETP.GT.U32.AND P5, PT, R44, R225.reuse, PT ;  /* 0x000000e12c00720c */ /* 0x080fe40003fa4070 */
[----:B------:R-:W-:Y:S01]  /*6550*/  ISETP.GT.U32.AND P4, PT, R46, R225, PT ;  /* 0x000000e12e00720c */ /* 0x000fe20003f84070 */
[----:B--2---:R0:W-:Y:S02]  /*6560*/  STS.U16 [R19+UR7+0x8000], R4 ;  /* 0x0080000413007988 */ /* 0x0041e40008000407 */
[C---:B0-----:R-:W-:Y:S02]  /*6570*/  IADD3 R4, P0, PT, R221.reuse, 0x80, RZ ;  /* 0x00000080dd047810 */ /* 0x041fe40007f1e0ff */
[----:B---3--:R-:W-:Y:S04]  /*6580*/  STS.U16 [R19+UR7+0x8c00], R7 ;  /* 0x008c000713007988 */ /* 0x008fe80008000407 */
[----:B-----5:R0:W-:Y:S04]  /*6590*/  STS.U16 [R19+UR7+0x9000], R8 ;  /* 0x0090000813007988 */ /* 0x0201e80008000407 */
[----:B------:R-:W-:Y:S04]  /*65a0*/  STS.U16 [R19+UR7+0x8800], R6 ;  /* 0x0088000613007988 */ /* 0x000fe80008000407 */
[----:B------:R1:W-:Y:S01]  /*65b0*/  STS.U16 [R19+UR7+0x8400], R5 ;  /* 0x0084000513007988 */ /* 0x0003e20008000407 */
[----:B0-----:R-:W-:-:S03]  /*65c0*/  IADD3 R8, P3, PT, R221, 0x84, RZ ;  /* 0x00000084dd087810 */ /* 0x001fc60007f7e0ff */
[----:B------:R-:W-:Y:S04]  /*65d0*/  STS.U16 [R19+UR7+0x9400], R9 ;  /* 0x0094000913007988 */ /* 0x000fe80008000407 */
[----:B------:R0:W-:Y:S01]  /*65e0*/  STS.U16 [R19+UR7+0x9800], R10 ;  /* 0x0098000a13007988 */ /* 0x0001e20008000407 */
[----:B-1----:R-:W-:-:S03]  /*65f0*/  IMAD.X R5, RZ, RZ, R227, P0 ;  /* 0x000000ffff057224 */ /* 0x002fc600000e06e3 */
[----:B------:R-:W-:Y:S01]  /*6600*/  STS.U16 [R19+UR7+0xa400], R36 ;  /* 0x00a4002413007988 */ /* 0x000fe20008000407 */
[--C-:B------:R-:W-:Y:S01]  /*6610*/  IMAD.X R6, RZ, RZ, R227.reuse, P2 ;  /* 0x000000ffff067224 */ /* 0x100fe200010e06e3 */
[----:B0-----:R-:W-:Y:S02]  /*6620*/  IADD3 R10, P0, PT, R221, 0x85, RZ ;  /* 0x00000085dd0a7810 */ /* 0x001fe40007f1e0ff */
[----:B------:R-:W-:Y:S04]  /*6630*/  STS.U16 [R19+UR7+0xa000], R34 ;  /* 0x00a0002213007988 */ /* 0x000fe80008000407 */
[----:B------:R-:W-:Y:S04]  /*6640*/  STS.U16 [R19+UR7+0x9c00], R32 ;  /* 0x009c002013007988 */ /* 0x000fe80008000407 */
[----:B------:R-:W-:Y:S04]  /*6650*/  STS.U16 [R19+UR7+0xac00], R38 ;  /* 0x00ac002613007988 */ /* 0x000fe80008000407 */
[----:B------:R-:W-:Y:S01]  /*6660*/  STS.U16 [R19+UR7+0xb000], R39 ;  /* 0x00b0002713007988 */ /* 0x000fe20008000407 */
[----:B------:R-:W-:-:S03]  /*6670*/  IMAD.X R7, RZ, RZ, R227, P1 ;  /* 0x000000ffff077224 */ /* 0x000fc600008e06e3 */
[----:B------:R-:W-:Y:S04]  /*6680*/  STS.U16 [R19+UR7+0xa800], R37 ;  /* 0x00a8002513007988 */ /* 0x000fe80008000407 */
[----:B------:R-:W-:Y:S01]  /*6690*/  STS.U16 [R19+UR7+0xb400], R40 ;  /* 0x00b4002813007988 */ /* 0x000fe20008000407 */
[----:B------:R-:W-:-:S03]  /*66a0*/  IMAD.X R9, RZ, RZ, R227, P3 ;  /* 0x000000ffff097224 */ /* 0x000fc600018e06e3 */
[----:B------:R-:W-:Y:S01]  /*66b0*/  STS.U16 [R19+UR7+0xb800], R41 ;  /* 0x00b8002913007988 */ /* 0x000fe20008000407 */
[C---:B------:R-:W-:Y:S02]  /*66c0*/  IADD3 R251, P1, PT, R221.reuse, 0x87, RZ ;  /* 0x00000087ddfb7810 */ /* 0x040fe40007f3e0ff */
[----:B------:R-:W-:-:S03]  /*66d0*/  IADD3 R198, P3, PT, R221, 0x88, RZ ;  /* 0x00000088ddc67810 */ /* 0x000fc60007f7e0ff */
[--C-:B------:R-:W-:Y:S01]  /*66e0*/  IMAD.X R252, RZ, RZ, R227.reuse, P1 ;  /* 0x000000fffffc7224 */ /* 0x100fe200008e06e3 */
[C---:B------:R-:W-:Y:S01]  /*66f0*/  IADD3 R203, P1, PT, R221.reuse, 0x8b, RZ ;  /* 0x0000008bddcb7810 */ /* 0x040fe20007f3e0ff */
[----:B------:R-:W-:Y:S01]  /*6700*/  IMAD.X R233, RZ, RZ, R227, P3 ;  /* 0x000000ffffe97224 */ /* 0x000fe200018e06e3 */
[----:B------:R-:W-:-:S03]  /*6710*/  IADD3 R204, P3, PT, R221, 0x8c, RZ ;  /* 0x0000008cddcc7810 */ /* 0x000fc60007f7e0ff */
[--C-:B------:R-:W-:Y:S01]  /*6720*/  IMAD.X R230, RZ, RZ, R227.reuse, P1 ;  /* 0x000000ffffe67224 */ /* 0x100fe200008e06e3 */
[C---:B------:R-:W-:Y:S01]  /*6730*/  IADD3 R205, P1, PT, R221.reuse, 0x8f, RZ ;  /* 0x0000008fddcd7810 */ /* 0x040fe20007f3e0ff */
[--C-:B------:R-:W-:Y:S01]  /*6740*/  IMAD.X R234, RZ, RZ, R227.reuse, P3 ;  /* 0x000000ffffea7224 */ /* 0x100fe200018e06e3 */
[C---:B------:R-:W-:Y:S01]  /*6750*/  IADD3 R206, P3, PT, R221.reuse, 0x90, RZ ;  /* 0x00000090ddce7810 */ /* 0x040fe20007f7e0ff */
[----:B----4-:R-:W-:Y:S04]  /*6760*/  STS.U16 [R19+UR7+0xbc00], R42 ;  /* 0x00bc002a13007988 */ /* 0x010fe80008000407 */
[----:B------:R-:W-:Y:S04]  /*6770*/  STS.U16 [R13+UR7+0x8200], R11 ;  /* 0x0082000b0d007988 */ /* 0x000fe80008000407 */
        /* <DEDUP_REMOVED lines=8> */
[----:B------:R0:W-:Y:S04]  /*6800*/  STS.U16 [R13+UR7+0xa600], R18 ;  /* 0x00a600120d007988 */ /* 0x0001e80008000407 */
[----:B------:R1:W-:Y:S04]  /*6810*/  STS.U16 [R13+UR7+0xaa00], R20 ;  /* 0x00aa00140d007988 */ /* 0x0003e80008000407 */
[----:B------:R1:W-:Y:S04]  /*6820*/  STS.U16 [R13+UR7+0xae00], R22 ;  /* 0x00ae00160d007988 */ /* 0x0003e80008000407 */
[----:B------:R1:W-:Y:S04]  /*6830*/  STS.U16 [R13+UR7+0xb200], R12 ;  /* 0x00b2000c0d007988 */ /* 0x0003e80008000407 */
[----:B------:R1:W-:Y:S04]  /*6840*/  STS.U16 [R13+UR7+0xb600], R14 ;  /* 0x00b6000e0d007988 */ /* 0x0003e80008000407 */
[----:B------:R1:W-:Y:S04]  /*6850*/  STS.U16 [R13+UR7+0xba00], R16 ;  /* 0x00ba00100d007988 */ /* 0x0003e80008000407 */
[----:B------:R1:W-:Y:S01]  /*6860*/  STS.U16 [R13+UR7+0xbe00], R24 ;  /* 0x00be00180d007988 */ /* 0x0003e20008000407 */
[----:B------:R2:W-:Y:S06]  /*6870*/  MEMBAR.ALL.CTA ;  /* 0x0000000000007992 */ /* 0x0005ec0000008000 */
[----:B--2---:R-:W-:Y:S04]  /*6880*/  FENCE.VIEW.ASYNC.S ;  /* 0x00000000000073c6 */ /* 0x004fe80000000000 */
[----:B------:R-:W2:Y:S02]  /*6890*/  FENCE.VIEW.ASYNC.S ;  /* 0x00000000000073c6 */ /* 0x000ea40000000000 */
[----:B--2---:R1:W2:Y:S02]  /*68a0*/  @!UP0 SYNCS.EXCH.64 URZ, [UR7+0x10010], UR4 ;  /* 0x0100100407ff85b2 */ /* 0x0042a40008000100 */
[----:B--2---:R-:W-:Y:S01]  /*68b0*/  BAR.SYNC.DEFER_BLOCKING 0x0 ;  /* 0x0000000000007b1d */ /* 0x004fe20000010000 */
[C---:B0-----:R-:W-:Y:S01]  /*68c0*/  IADD3 R18, P2, PT, R221.reuse, 0x86, RZ ;  /* 0x00000086dd127810 */ /* 0x041fe20007f5e0ff */
[----:B------:R-:W-:Y:S01]  /*68d0*/  IMAD.X R11, RZ, RZ, R227, P0 ;  /* 0x000000ffff0b7224 */ /* 0x000fe200000e06e3 */
        /* <DEDUP_REMOVED lines=9> */
[--C-:B------:R-:W-:Y:S01]  /*6970*/  IMAD.X R248, RZ, RZ, R227.reuse, P1 ;  /* 0x000000fffff87224 */ /* 0x100fe200008e06e3 */
[C---:B------:R-:W-:Y:S01]  /*6980*/  IADD3 R209, P1, PT, R221.reuse, 0x93, RZ ;  /* 0x00000093ddd17810 */ /* 0x040fe20007f3e0ff */
[--C-:B------:R-:W-:Y:S01]  /*6990*/  IMAD.X R249, RZ, RZ, R227.reuse, P2 ;  /* 0x000000fffff97224 */ /* 0x100fe200010e06e3 */
[C---:B------:R-:W-:Y:S01]  /*69a0*/  IADD3 R208, P2, PT, R221.reuse, 0x92, RZ ;  /* 0x00000092ddd07810 */ /* 0x040fe20007f5e0ff */
[--C-:B------:R-:W-:Y:S01]  /*69b0*/  IMAD.X R247, RZ, RZ, R227.reuse, P3 ;  /* 0x000000fffff77224 */ /* 0x100fe200018e06e3 */
[----:B------:R-:W-:Y:S01]  /*69c0*/  IADD3 R210, P3, PT, R221, 0x94, RZ ;  /* 0x00000094ddd27810 */ /* 0x000fe20007f7e0ff */
[----:B------:R-:W-:Y:S01]  /*69d0*/  IMAD.X R246, RZ, RZ, R227, P0 ;  /* 0x000000fffff67224 */ /* 0x000fe200000e06e3 */
[----:B-1----:R-:W-:Y:S11]  /*69e0*/  BRA.U UP3, `(.L_x_13) ;  /* 0x0000000103547547 */ /* 0x002ff6000b800000 */
[----:B------:R-:W-:Y:S01]  /*69f0*/  UIADD3 UR4, UPT, UPT, UR7, 0x10010, URZ ;  /* 0x0001001007047890 */ /* 0x000fe2000fffe0ff */
[----:B------:R-:W-:Y:S01]  /*6a00*/  UMOV UR50, UR20 ;  /* 0x0000001400327c82 */ /* 0x000fe20008000000 */
[----:B------:R-:W-:Y:S01]  /*6a10*/  UMOV UR51, 0x40004040 ;  /* 0x4000404000337882 */ /* 0x000fe20000000000 */
[----:B------:R-:W-:Y:S01]  /*6a20*/  UMOV UR52, UR17 ;  /* 0x0000001100347c82 */ /* 0x000fe20008000000 */
[----:B------:R-:W-:Y:S01]  /*6a30*/  UMOV UR53, 0x40004040 ;  /* 0x4000404000357882 */ /* 0x000fe20000000000 */
[----:B------:R-:W-:Y:S01]  /*6a40*/  UMOV UR54, 0x0 ;  /* 0x0000000000367882 */ /* 0x000fe20000000000 */
[----:B------:R-:W-:Y:S01]  /*6a50*/  UMOV UR55, 0x8208490 ;  /* 0x0820849000377882 */ /* 0x000fe20000000000 */
[----:B------:R-:W-:Y:S01]  /*6a60*/  UMOV UR56, 0x0 ;  /* 0x0000000000387882 */ /* 0x000fe20000000000 */
[----:B------:R-:W-:Y:S01]  /*6a70*/  UMOV UR57, 0x8208490 ;  /* 0x0820849000397882 */ /* 0x000fe20000000000 */
[----:B------:R-:W-:Y:S01]  /*6a80*/  UMOV UR58, 0x0 ;  /* 0x00000000003a7882 */ /* 0x000fe20000000000 */
[----:B------:R-:W-:Y:S01]  /*6a90*/  UMOV UR59, 0x8208490 ;  /* 0x08208490003b7882 */ /* 0x000fe20000000000 */
[----:B------:R0:W-:Y:S01]  /*6aa0*/  UTCHMMA gdesc[UR50], gdesc[UR52], tmem[UR11], tmem[UR54], idesc[UR55], !UPT ;  /* 0x00ff3634320075ea */ /* 0x0001e2000f80000b */
[----:B------:R-:W-:Y:S01]  /*6ab0*/  UMOV UR5, URZ ;  /* 0x000000ff00057c82 */ /* 0x000fe20008000000 */
        /* <DEDUP_REMOVED lines=8> */
.L_x_13:
[----:B------:R-:W1:Y:S01]  /*6b40*/  SYNCS.PHASECHK.TRANS64.TRYWAIT P0, [UR7+0x10010], RZ ;  /* 0x010010ffff0075a7 */ /* 0x000e620008001107 */
        /* <DEDUP_REMOVED lines=22> */
[--C-:B------:R-:W-:Y:S01]  /*6cb0*/  IMAD.X R223, RZ, RZ, R227.reuse, P3 ;  /* 0x000000ffffdf7224 */ /* 0x100fe200018e06e3 */
[-C--:B------:R-:W-:Y:S01]  /*6cc0*/  ISETP.GT.U32.AND P3, PT, R8, R225.reuse, PT ;  /* 0x000000e10800720c */ /* 0x080fe20003f64070 */
[--C-:B------:R-:W-:Y:S01]  /*6cd0*/  IMAD.X R224, RZ, RZ, R227.reuse, P2 ;  /* 0x000000ffffe07224 */ /* 0x100fe200010e06e3 */
[-C--:B------:R-:W-:Y:S01]  /*6ce0*/  ISETP.GT.U32.AND P2, PT, R10, R225.reuse, PT ;  /* 0x000000e10a00720c */ /* 0x080fe20003f44070 */
[----:B------:R-:W-:Y:S01]  /*6cf0*/  IMAD.X R227, RZ, RZ, R227, P1 ;  /* 0x000000ffffe37224 */ /* 0x000fe200008e06e3 */
[----:B------:R-:W-:Y:S01]  /*6d00*/  ISETP.GT.U32.AND P1, PT, R4, R225, PT ;  /* 0x000000e10400720c */ /* 0x000fe20003f24070 */
[----:B-1----:R-:W-:-:S12]  /*6d10*/  @!P0 BRA `(.L_x_14) ;  /* 0x00000058004c8947 */ /* 0x002fd80003800000 */
.L_x_23:
[----:B------:R-:W-:Y:S01]  /*6d20*/  ISETP.GT.U32.AND.EX P5, PT, R6, RZ, PT, P5 ;  /* 0x000000ff0600720c */ /* 0x000fe20003fa4150 */
[----:B------:R-:W-:Y:S01]  /*6d30*/  UIADD3 UR67, UP0, UPT, UR67, 0x80, URZ ;  /* 0x0000008043437890 */ /* 0x000fe2000ff1e0ff */
[----:B------:R-:W-:Y:S01]  /*6d40*/  ISETP.GT.U32.AND.EX P4, PT, R7, RZ, PT, P4 ;  /* 0x000000ff0700720c */ /* 0x000fe20003f84140 */
[----:B------:R-:W-:Y:S01]  /*6d50*/  IMAD.SHL.U32 R222, R0, 0x4, RZ ;  /* 0x0000000400de7824 */ /* 0x000fe200078e00ff */
[----:B------:R-:W-:Y:S01]  /*6d60*/  LOP3.LUT R68, R68, 0xfffffff7, RZ, 0xc0, !PT ;  /* 0xfffffff744447812 */ /* 0x000fe200078ec0ff */
[----:B------:R-:W-:Y:S01]  /*6d70*/  BAR.SYNC.DEFER_BLOCKING 0x0 ;  /* 0x0000000000007b1d */ /* 0x000fe20000010000 */
[----:B------:R-:W-:Y:S01]  /*6d80*/  ISETP.GT.U32.AND.EX P3, PT, R9, RZ, PT, P3 ;  /* 0x000000ff0900720c */ /* 0x000fe20003f64130 */
[----:B------:R-:W-:Y:S01]  /*6d90*/  IMAD.U32 R7, RZ, RZ, UR67 ;  /* 0x00000043ff077e24 */ /* 0x000fe2000f8e00ff */
[----:B------:R-:W-:Y:S01]  /*6da0*/  ISETP.GT.U32.AND.EX P2, PT, R11, RZ, PT, P2 ;  /* 0x000000ff0b00720c */ /* 0x000fe20003f44120 */
[----:B------:R-:W-:Y:S01]  /*6db0*/  IMAD.U32 R9, RZ, RZ, UR67 ;  /* 0x00000043ff097e24 */ /* 0x000fe2000f8e00ff */
[----:B------:R-:W-:Y:S01]  /*6dc0*/  ISETP.GE.U32.AND P0, PT, R4, R225, PT ;  /* 0x000000e10400720c */ /* 0x000fe20003f06070 */
[----:B------:R-:W-:Y:S01]  /*6dd0*/  IMAD.U32 R11, RZ, RZ, UR67 ;  /* 0x00000043ff0b7e24 */ /* 0x000fe2000f8e00ff */
[C---:B------:R-:W-:Y:S01]  /*6de0*/  ISETP.GT.U32.AND.EX P1, PT, R5.reuse, RZ, PT, P1 ;  /* 0x000000ff0500720c */ /* 0x040fe20003f24110 */
[----:B------:R-:W-:Y:S01]  /*6df0*/  IMAD.U32 R13, RZ, RZ, UR67 ;  /* 0x00000043ff0d7e24 */ /* 0x000fe2000f8e00ff */
[----:B------:R-:W-:Y:S01]  /*6e00*/  @P5 LOP3.LUT R68, R68, 0x8, RZ, 0xfc, !PT ;  /* 0x0000000844445812 */ /* 0x000fe200078efcff */
[----:B------:R-:W-:Y:S01]  /*6e10*/  UIADD3.X UR68, UPT, UPT, URZ, UR68, URZ, UP0, !UPT ;  /* 0x00000044ff447290 */ /* 0x000fe200087fe4ff */
[----:B------:R-:W-:Y:S01]  /*6e20*/  ISETP.GE.U32.AND.EX P0, PT, R5, RZ, PT, P0 ;  /* 0x000000ff0500720c */ /* 0x000fe20003f06100 */
[----:B------:R-:W-:Y:S01]  /*6e30*/  IMAD.U32 R5, RZ, RZ, UR67 ;  /* 0x00000043ff057e24 */ /* 0x000fe2000f8e00ff */
[----:B------:R-:W-:Y:S01]  /*6e40*/  LOP3.LUT R68, R68, 0xfffffffb, RZ, 0xc0, !PT ;  /* 0xfffffffb44447812 */ /* 0x000fe200078ec0ff */
[----:B------:R-:W-:Y:S01]  /*6e50*/  USHF.L.U32 UR66, UR66, 0x1f, URZ ;  /* 0x0000001f42427899 */ /* 0x000fe200080006ff */
[----:B------:R-:W-:-:S02]  /*6e60*/  LOP3.LUT R222, R222, 0x40, RZ, 0xc0, !PT ;  /* 0x00000040dede7812 */ /* 0x000fc400078ec0ff */
[----:B------:R-:W-:Y:S02]  /*6e70*/  @P4 LOP3.LUT R68, R68, 0x4, RZ, 0xfc, !PT ;  /* 0x0000000444444812 */ /* 0x000fe400078efcff */
[--C-:B------:R-:W-:Y:S02]  /*6e80*/  LOP3.LUT R4, R5, 0x37, R222.reuse, 0xfe, !PT ;  /* 0x0000003705047812 */ /* 0x100fe400078efede */
[----:B------:R-:W-:Y:S02]  /*6e90*/  LOP3.LUT R68, R68, 0xfffffffd, RZ, 0xc0, !PT ;  /* 0xfffffffd44447812 */ /* 0x000fe400078ec0ff */
[--C-:B------:R-:W-:Y:S02]  /*6ea0*/  LOP3.LUT R6, R7, 0x36, R222.reuse, 0xfe, !PT ;  /* 0x0000003607067812 */ /* 0x100fe400078efede */
[----:B------:R-:W-:Y:S02]  /*6eb0*/  @P3 LOP3.LUT R68, R68, 0x2, RZ, 0xfc, !PT ;  /* 0x0000000244443812 */ /* 0x000fe400078efcff */
[----:B------:R-:W-:-:S02]  /*6ec0*/  LOP3.LUT R8, R9, 0x35, R222, 0xfe, !PT ;  /* 0x0000003509087812 */ /* 0x000fc400078efede */
[----:B------:R-:W-:Y:S02]  /*6ed0*/  LOP3.LUT R68, R68, 0xfffffffe, RZ, 0xc0, !PT ;  /* 0xfffffffe44447812 */ /* 0x000fe400078ec0ff */
[--C-:B------:R-:W-:Y:S02]  /*6ee0*/  LOP3.LUT R10, R11, 0x34, R222.reuse, 0xfe, !PT ;  /* 0x000000340b0a7812 */ /* 0x100fe400078efede */
[----:B------:R-:W-:Y:S02]  /*6ef0*/  @P2 LOP3.LUT R68, R68, 0x1, RZ, 0xfc, !PT ;  /* 0x0000000144442812 */ /* 0x000fe400078efcff */
[----:B------:R-:W-:Y:S02]  /*6f00*/  LOP3.LUT R12, R13, 0x33, R222, 0xfe, !PT ;  /* 0x000000330d0c7812 */ /* 0x000fe400078efede */
[----:B------:R-:W-:Y:S02]  /*6f10*/  LOP3.LUT R68, R68, 0xfffffdff, RZ, 0xc0, !PT ;  /* 0xfffffdff44447812 */ /* 0x000fe400078ec0ff */
[----:B------:R-:W-:-:S02]  /*6f20*/  ISETP.GT.U32.AND P2, PT, R6, R225, PT ;  /* 0x000000e10600720c */ /* 0x000fc40003f44070 */
[----:B------:R-:W-:Y:S02]  /*6f30*/  LOP3.LUT R68, R68, 0xffffffef, RZ, 0xc0, !PT ;  /* 0xffffffef44447812 */ /* 0x000fe400078ec0ff */
[-C--:B------:R-:W-:Y:S02]  /*6f40*/  ISETP.GT.U32.AND P3, PT, R8, R225.reuse, PT ;  /* 0x000000e10800720c */ /* 0x080fe40003f64070 */
[----:B------:R-:W-:Y:S02]  /*6f50*/  @P1 LOP3.LUT R68, R68, 0x10, RZ, 0xfc, !PT ;  /* 0x0000001044441812 */ /* 0x000fe400078efcff */
[-C--:B------:R-:W-:Y:S02]  /*6f60*/  ISETP.GT.U32.AND P1, PT, R4, R225.reuse, PT ;  /* 0x000000e10400720c */ /* 0x080fe40003f24070 */
[----:B------:R-:W-:Y:S02]  /*6f70*/  @P0 LOP3.LUT R68, R68, 0x200, RZ, 0xfc, !PT ;  /* 0x0000020044440812 */ /* 0x000fe400078efcff */
[----:B------:R-:W-:-:S02]  /*6f80*/  ISETP.GT.U32.AND P4, PT, R10, R225, PT ;  /* 0x000000e10a00720c */ /* 0x000fc40003f84070 */
[C---:B------:R-:W-:Y:S02]  /*6f90*/  LOP3.LUT P0, RZ, R68.reuse, 0x10, RZ, 0xc0, !PT ;  /* 0x0000001044ff7812 */ /* 0x040fe4000780c0ff */
[----:B------:R-:W-:Y:S02]  /*6fa0*/  LOP3.LUT R68, R68, 0xffffffbf, RZ, 0xc0, !PT ;  /* 0xffffffbf44447812 */ /* 0x000fe400078ec0ff */
[-C--:B------:R-:W-:Y:S02]  /*6fb0*/  ISETP.GT.U32.AND P5, PT, R12, R225.reuse, PT ;  /* 0x000000e10c00720c */ /* 0x080fe40003fa4070 */
[----:B------:R-:W-:Y:S02]  /*6fc0*/  ISETP.GT.U32.AND P6, PT, R18, R225, PT ;  /* 0x000000e11200720c */ /* 0x000fe40003fc4070 */
[----:B------:R-:W-:Y:S01]  /*6fd0*/  @P1 LOP3.LUT R68, R68, 0x40, RZ, 0xfc, !PT ;  /* 0x0000004044441812 */ /* 0x000fe200078efcff */
[----:B------:R-:W-:Y:S01]  /*6fe0*/  LDTM.16dp32bit_t0_t15.x64 R4, tmem[UR12] ;  /* 0x0000000c000479ee */ /* 0x000fe20008b00000 */
[----:B------:R-:W1:Y:S01]  /*6ff0*/  LDTM.16dp32bit_t16_t31.x64 R4, tmem[UR12+0x40] ;  /* 0x0000400c000479ee */ /* 0x000e620008b20000 */
[----:B------:R-:W-:-:S02]  /*7000*/  ISETP.GT.U32.AND.EX P6, PT, R250, RZ, PT, P6 ;  /* 0x000000fffa00720c */ /* 0x000fc40003fc4160 */
[C---:B------:R-:W-:Y:S02]  /*7010*/  LOP3.LUT P1, RZ, R68.reuse, 0x2, RZ, 0xc0, !PT ;  /* 0x0000000244ff7812 */ /* 0x040fe4000782c0ff */
[----:B------:R-:W-:-:S11]  /*7020*/  LOP3.LUT R68, R68, 0xffffff7f, RZ, 0xc0, !PT ;  /* 0xffffff7f44447812 */ /* 0x000fd600078ec0ff */
[----:B------:R-:W-:-:S04]  /*7030*/  @P1 LOP3.LUT R68, R68, 0x80, RZ, 0xfc, !PT ;  /* 0x0000008044441812 */ /* 0x000fc800078efcff */
[C---:B------:R-:W-:Y:S02]  /*7040*/  LOP3.LUT P1, RZ, R68.reuse, 0x4, RZ, 0xc0, !PT ;  /* 0x0000000444ff7812 */ /* 0x040fe4000782c0ff */
[----:B------:R-:W-:Y:S01]  /*7050*/  LOP3.LUT R68, R68, 0xfffffeff, RZ, 0xc0, !PT ;  /* 0xfffffeff44447812 */ /* 0x000fe200078ec0ff */
[----:B-1----:R-:W-:Y:S01]  /*7060*/  FMUL R4, R4, UR16 ;  /* 0x0000001004047c20 */ /* 0x002fe20008400000 */
[----:B------:R-:W-:Y:S01]  /*7070*/  FMUL R7, R7, UR16 ;  /* 0x0000001007077c20 */ /* 0x000fe20008400000 */
[----:B------:R-:W-:Y:S01]  /*7080*/  FMUL R9, R9, UR16 ;  /* 0x0000001009097c20 */ /* 0x000fe20008400000 */
[----:B------:R-:W-:Y:S01]  /*7090*/  FMUL R11, R11, UR16 ;  /* 0x000000100b0b7c20 */ /* 0x000fe20008400000 */
[----:B------:R-:W-:Y:S01]  /*70a0*/  FMUL R12, R12, UR16 ;  /* 0x000000100c0c7c20 */ /* 0x000fe20008400000 */
[----:B------:R-:W-:Y:S01]  /*70b0*/  FSEL R201, R4, -INF , !P0 ;  /* 0xff80000004c97808 */ /* 0x000fe20004000000 */
[----:B------:R-:W-:Y:S01]  /*70c0*/  FMUL R4, R5, UR16 ;  /* 0x0000001005047c20 */ /* 0x000fe20008400000 */
[----:B------:R-:W-:Y:S01]  /*70d0*/  FMUL R5, R6, UR16 ;  /* 0x0000001006057c20 */ /* 0x000fe20008400000 */
[----:B------:R-:W-:-:S02]  /*70e0*/  FMUL R6, R8, UR16 ;  /* 0x0000001008067c20 */ /* 0x000fc40008400000 */
[----:B------:R-:W-:Y:S01]  /*70f0*/  @P1 LOP3.LUT R68, R68, 0x100, RZ, 0xfc, !PT ;  /* 0x0000010044441812 */ /* 0x000fe200078efcff */
[----:B------:R-:W-:Y:S02]  /*7100*/  IMAD.U32 R8, RZ, RZ, UR68 ;  /* 0x00000044ff087e24 */ /* 0x000fe4000f8e00ff */
[----:B------:R-:W-:Y:S01]  /*7110*/  FMUL R13, R13, UR16 ;  /* 0x000000100d0d7c20 */ /* 0x000fe20008400000 */
[----:B------:R-:W-:Y:S01]  /*7120*/  FMUL R14, R14, UR16 ;  /* 0x000000100e0e7c20 */ /* 0x000fe20008400000 */
[C---:B------:R-:W-:Y:S01]  /*7130*/  LOP3.LUT P1, RZ, R68.reuse, 0x8, RZ, 0xc0, !PT ;  /* 0x0000000844ff7812 */ /* 0x040fe2000782c0ff */
[----:B------:R-:W-:Y:S01]  /*7140*/  FMUL R15, R15, UR16 ;  /* 0x000000100f0f7c20 */ /* 0x000fe20008400000 */
[----:B------:R-:W-:Y:S01]  /*7150*/  LOP3.LUT P0, RZ, R68, 0x200, RZ, 0xc0, !PT ;  /* 0x0000020044ff7812 */ /* 0x000fe2000780c0ff */
[----:B------:R-:W-:Y:S01]  /*7160*/  FMUL R16, R16, UR16 ;  /* 0x0000001010107c20 */ /* 0x000fe20008400000 */
[----:B------:R-:W-:Y:S01]  /*7170*/  FSEL R5, R5, -INF , !P1 ;  /* 0xff80000005057808 */ /* 0x000fe20004800000 */
[----:B------:R-:W-:Y:S01]  /*7180*/  FMUL R18, R18, UR16 ;  /* 0x0000001012127c20 */ /* 0x000fe20008400000 */
[----:B------:R-:W-:Y:S01]  /*7190*/  LOP3.LUT P1, RZ, R68, 0x100, RZ, 0xc0, !PT ;  /* 0x0000010044ff7812 */ /* 0x000fe2000782c0ff */
[----:B------:R-:W-:Y:S01]  /*71a0*/  FMUL R19, R19, UR16 ;  /* 0x0000001013137c20 */ /* 0x000fe20008400000 */
[----:B------:R-:W-:Y:S01]  /*71b0*/  FSEL R4, R4, -INF , !P0 ;  /* 0xff80000004047808 */ /* 0x000fe20004000000 */
[----:B------:R-:W-:Y:S01]  /*71c0*/  FMUL R17, R17, UR16 ;  /* 0x0000001011117c20 */ /* 0x000fe20008400000 */
[----:B------:R-:W-:Y:S01]  /*71d0*/  FSEL R7, R7, -INF , !P1 ;  /* 0xff80000007077808 */ /* 0x000fe20004800000 */
[----:B------:R-:W-:Y:S01]  /*71e0*/  FMUL R21, R21, UR16 ;  /* 0x0000001015157c20 */ /* 0x000fe20008400000 */
[----:B------:R-:W-:Y:S01]  /*71f0*/  LOP3.LUT P1, RZ, R68, 0x80, RZ, 0xc0, !PT ;  /* 0x0000008044ff7812 */ /* 0x000fe2000782c0ff */
        /* <DEDUP_REMOVED lines=9> */
[----:B------:R-:W-:Y:S01]  /*7290*/  ISETP.GT.U32.AND.EX P1, PT, R8, RZ, PT, P1 ;  /* 0x000000ff0800720c */ /* 0x000fe20003f24110 */
[----:B------:R-:W-:-:S02]  /*72a0*/  IMAD.U32 R8, RZ, RZ, UR67 ;  /* 0x00000043ff087e24 */ /* 0x000fc4000f8e00ff */
[----:B------:R-:W-:Y:S01]  /*72b0*/  FMUL R27, R27, UR16 ;  /* 0x000000101b1b7c20 */ /* 0x000fe20008400000 */
[----:B------:R-:W-:Y:S01]  /*72c0*/  FMUL R28, R28, UR16 ;  /* 0x000000101c1c7c20 */ /* 0x000fe20008400000 */
[----:B------:R-:W-:Y:S01]  /*72d0*/  SEL R250, RZ, 0x1, !P1 ;  /* 0x00000001fffa7807 */ /* 0x000fe20004800000 */
[----:B------:R-:W-:Y:S01]  /*72e0*/  FMUL R26, R26, UR16 ;  /* 0x000000101a1a7c20 */ /* 0x000fe20008400000 */
[----:B------:R-:W-:Y:S01]  /*72f0*/  LOP3.LUT R8, R8, 0x32, R222, 0xfe, !PT ;  /* 0x0000003208087812 */ /* 0x000fe200078efede */
[----:B------:R-:W-:Y:S01]  /*7300*/  FMUL R30, R30, UR16 ;  /* 0x000000101e1e7c20 */ /* 0x000fe20008400000 */
[-C--:B------:R-:W-:Y:S01]  /*7310*/  ISETP.GT.U32.AND P1, PT, R251, R225.reuse, PT ;  /* 0x000000e1fb00720c */ /* 0x080fe20003f24070 */
[----:B------:R-:W-:Y:S01]  /*7320*/  IMAD.U32 R251, RZ, RZ, UR67 ;  /* 0x00000043fffb7e24 */ /* 0x000fe2000f8e00ff */
[----:B------:R-:W-:Y:S01]  /*7330*/  ISETP.GT.U32.AND P0, PT, R8, R225, PT ;  /* 0x000000e10800720c */ /* 0x000fe20003f04070 */
[----:B------:R-:W-:Y:S01]  /*7340*/  FMUL R8, R10, UR16 ;  /* 0x000000100a087c20 */ /* 0x000fe20008400000 */
[----:B------:R-:W-:Y:S01]  /*7350*/  ISETP.GT.U32.AND.EX P1, PT, R252, RZ, PT, P1 ;  /* 0x000000fffc00720c */ /* 0x000fe20003f24110 */
[----:B------:R-:W-:-:S02]  /*7360*/  IMAD.U32 R10, RZ, RZ, UR68 ;  /* 0x00000044ff0a7e24 */ /* 0x000fc4000f8e00ff */
[----:B------:R-:W-:Y:S01]  /*7370*/  FMUL R31, R31, UR16 ;  /* 0x000000101f1f7c20 */ /* 0x000fe20008400000 */
[----:B------:R-:W-:Y:S01]  /*7380*/  FMUL R29, R29, UR16 ;  /* 0x000000101d1d7c20 */ /* 0x000fe20008400000 */
[----:B------:R-:W-:Y:S01]  /*7390*/  FSEL R11, R11, -INF , !P1 ;  /* 0xff8000000b0b7808 */ /* 0x000fe20004800000 */
[----:B------:R-:W-:Y:S01]  /*73a0*/  FMUL R33, R33, UR16 ;  /* 0x0000001021217c20 */ /* 0x000fe20008400000 */
[-C--:B------:R-:W-:Y:S01]  /*73b0*/  ISETP.GT.U32.AND P1, PT, R198, R225.reuse, PT ;  /* 0x000000e1c600720c */ /* 0x080fe20003f24070 */
[----:B------:R-:W-:Y:S01]  /*73c0*/  IMAD.U32 R198, RZ, RZ, UR68 ;  /* 0x00000044ffc67e24 */ /* 0x000fe2000f8e00ff */
[----:B------:R-:W-:Y:S01]  /*73d0*/  ISETP.GT.U32.AND.EX P2, PT, R10, RZ, PT, P2 ;  /* 0x000000ff0a00720c */ /* 0x000fe20003f44120 */
[----:B------:R-:W-:Y:S01]  /*73e0*/  FMUL R34, R34, UR16 ;  /* 0x0000001022227c20 */ /* 0x000fe20008400000 */
[--C-:B------:R-:W-:Y:S01]  /*73f0*/  LOP3.LUT R10, R251, 0x31, R222.reuse, 0xfe, !PT ;  /* 0x00000031fb0a7812 */ /* 0x100fe200078efede */
[----:B------:R-:W-:Y:S01]  /*7400*/  FMUL R32, R32, UR16 ;  /* 0x0000001020207c20 */ /* 0x000fe20008400000 */
[----:B------:R-:W-:Y:S01]  /*7410*/  ISETP.GT.U32.AND.EX P1, PT, R233, RZ, PT, P1 ;  /* 0x000000ffe900720c */ /* 0x000fe20003f24110 */
[----:B------:R-:W-:Y:S01]  /*7420*/  IMAD.U32 R233, RZ, RZ, UR68 ;  /* 0x00000044ffe97e24 */ /* 0x000fe2000f8e00ff */
[----:B------:R-:W-:Y:S01]  /*7430*/  FSEL R8, R8, -INF , !P6 ;  /* 0xff80000008087808 */ /* 0x000fe20007000000 */
[----:B------:R-:W-:Y:S01]  /*7440*/  FMUL R36, R36, UR16 ;  /* 0x0000001024247c20 */ /* 0x000fe20008400000 */
[-C--:B------:R-:W-:Y:S01]  /*7450*/  ISETP.GT.U32.AND P6, PT, R10, R225.reuse, PT ;  /* 0x000000e10a00720c */ /* 0x080fe20003fc4070 */
[----:B------:R-:W-:Y:S01]  /*7460*/  IMAD.U32 R10, RZ, RZ, UR68 ;  /* 0x00000044ff0a7e24 */ /* 0x000fe2000f8e00ff */
[----:B------:R-:W-:Y:S01]  /*7470*/  FSEL R12, R12, -INF , !P1 ;  /* 0xff8000000c0c7808 */ /* 0x000fe20004800000 */
[----:B------:R-:W-:Y:S01]  /*7480*/  FMUL R35, R35, UR16 ;  /* 0x0000001023237c20 */ /* 0x000fe20008400000 */
[-C--:B------:R-:W-:Y:S01]  /*7490*/  ISETP.GT.U32.AND P1, PT, R200, R225.reuse, PT ;  /* 0x000000e1c800720c */ /* 0x080fe20003f24070 */
[----:B------:R-:W-:Y:S01]  /*74a0*/  IMAD.U32 R200, RZ, RZ, UR68 ;  /* 0x00000044ffc87e24 */ /* 0x000fe2000f8e00ff */
[----:B------:R-:W-:Y:S01]  /*74b0*/  ISETP.GT.U32.AND.EX P3, PT, R10, RZ, PT, P3 ;  /* 0x000000ff0a00720c */ /* 0x000fe20003f64130 */
[----:B------:R-:W-:Y:S01]  /*74c0*/  IMAD.U32 R10, RZ, RZ, UR67 ;  /* 0x00000043ff0a7e24 */ /* 0x000fe2000f8e00ff */
[----:B------:R-:W-:Y:S01]  /*74d0*/  ISETP.GT.U32.AND.EX P1, PT, R229, RZ, PT, P1 ;  /* 0x000000ffe500720c */ /* 0x000fe20003f24110 */
[----:B------:R-:W-:Y:S01]  /*74e0*/  IMAD.U32 R229, RZ, RZ, UR68 ;  /* 0x00000044ffe57e24 */ /* 0x000fe2000f8e00ff */
[----:B------:R-:W-:Y:S01]  /*74f0*/  ISETP.GT.U32.AND.EX P4, PT, R198, RZ, PT, P4 ;  /* 0x000000ffc600720c */ /* 0x000fe20003f84140 */
[----:B------:R-:W-:Y:S01]  /*7500*/  IMAD.U32 R198, RZ, RZ, UR67 ;  /* 0x00000043ffc67e24 */ /* 0x000fe2000f8e00ff */
[----:B------:R-:W-:Y:S01]  /*7510*/  FSEL R13, R13, -INF , !P1 ;  /* 0xff8000000d0d7808 */ /* 0x000fe20004800000 */
[----:B------:R-:W-:Y:S01]  /*7520*/  FMUL R37, R37, UR16 ;  /* 0x0000001025257c20 */ /* 0x000fe20008400000 */
[--C-:B------:R-:W-:Y:S01]  /*7530*/  LOP3.LUT R10, R10, 0x30, R222.reuse, 0xfe, !PT ;  /* 0x000000300a0a7812 */ /* 0x100fe200078efede */
[----:B------:R-:W-:Y:S01]  /*7540*/  FMUL R38, R38, UR16 ;  /* 0x0000001026267c20 */ /* 0x000fe20008400000 */
[----:B------:R-:W-:Y:S01]  /*7550*/  ISETP.GT.U32.AND.EX P5, PT, R233, RZ, PT, P5 ;  /* 0x000000ffe900720c */ /* 0x000fe20003fa4150 */
[----:B------:R-:W-:Y:S01]  /*7560*/  IMAD.U32 R233, RZ, RZ, UR67 ;  /* 0x00000043ffe97e24 */ /* 0x000fe2000f8e00ff */
[-C--:B------:R-:W-:Y:S01]  /*7570*/  ISETP.GT.U32.AND P1, PT, R202, R225.reuse, PT ;  /* 0x000000e1ca00720c */ /* 0x080fe20003f24070 */
[----:B------:R-:W-:Y:S01]  /*7580*/  IMAD.U32 R202, RZ, RZ, UR68 ;  /* 0x00000044ffca7e24 */ /* 0x000fe2000f8e00ff */
[--C-:B------:R-:W-:Y:S01]  /*7590*/  LOP3.LUT R198, R198, 0x3d, R222.reuse, 0xfe, !PT ;  /* 0x0000003dc6c67812 */ /* 0x100fe200078efede */
[----:B------:R-:W-:Y:S01]  /*75a0*/  FMUL R39, R39, UR16 ;  /* 0x0000001027277c20 */ /* 0x000fe20008400000 */
[----:B------:R-:W-:Y:S01]  /*75b0*/  SEL R251, RZ, 0x1fffe, !P2 ;  /* 0x0001fffefffb7807 */ /* 0x000fe20005000000 */
[----:B------:R-:W-:Y:S01]  /*75c0*/  FMUL R42, R42, UR16 ;  /* 0x000000102a2a7c20 */ /* 0x000fe20008400000 */
[----:B------:R-:W-:Y:S01]  /*75d0*/  ISETP.GT.U32.AND.EX P0, PT, R200, RZ, PT, P0 ;  /* 0x000000ffc800720c */ /* 0x000fe20003f04100 */
[----:B------:R-:W-:Y:S01]  /*75e0*/  IMAD.U32 R200, RZ, RZ, UR67 ;  /* 0x00000043ffc87e24 */ /* 0x000fe2000f8e00ff */
[-C--:B------:R-:W-:Y:S01]  /*75f0*/  ISETP.GT.U32.AND P2, PT, R10, R225.reuse, PT ;  /* 0x000000e10a00720c */ /* 0x080fe20003f44070 */
[----:B------:R-:W-:Y:S01]  /*7600*/  IMAD.IADD R250, R250, 0x1, R251 ;  /* 0x00000001fafa7824 */ /* 0x000fe200078e02fb */
[----:B------:R-:W-:Y:S01]  /*7610*/  ISETP.GT.U32.AND.EX P1, PT, R231, RZ, PT, P1 ;  /* 0x000000ffe700720c */ /* 0x000fe20003f24110 */
[----:B------:R-:W-:Y:S01]  /*7620*/  IMAD.U32 R231, RZ, RZ, UR68 ;  /* 0x00000044ffe77e24 */ /* 0x000fe2000f8e00ff */
[----:B------:R-:W-:Y:S01]  /*7630*/  SEL R10, RZ, 0x4, !P3 ;  /* 0x00000004ff0a7807 */ /* 0x000fe20005800000 */
[----:B------:R-:W-:Y:S01]  /*7640*/  FMUL R47, R47, UR16 ;  /* 0x000000102f2f7c20 */ /* 0x000fe20008400000 */
[----:B------:R-:W-:Y:S01]  /*7650*/  ISETP.GT.U32.AND.EX P6, PT, R229, RZ, PT, P6 ;  /* 0x000000ffe500720c */ /* 0x000fe20003fc4160 */
[----:B------:R-:W-:Y:S01]  /*7660*/  IMAD.U32 R229, RZ, RZ, UR67 ;  /* 0x00000043ffe57e24 */ /* 0x000fe2000f8e00ff */
[-C--:B------:R-:W-:Y:S01]  /*7670*/  ISETP.GT.U32.AND P3, PT, R198, R225.reuse, PT ;  /* 0x000000e1c600720c */ /* 0x080fe20003f64070 */
[----:B------:R-:W-:Y:S01]  /*7680*/  FMUL R48, R48, UR16 ;  /* 0x0000001030307c20 */ /* 0x000fe20008400000 */
[--C-:B------:R-:W-:Y:S01]  /*7690*/  LOP3.LUT R252, R233, 0x3c, R222.reuse, 0xfe, !PT ;  /* 0x0000003ce9fc7812 */ /* 0x100fe200078efede */
[----:B------:R-:W-:Y:S01]  /*76a0*/  FMUL R49, R49, UR16 ;  /* 0x0000001031317c20 */ /* 0x000fe20008400000 */
[----:B------:R-:W-:Y:S01]  /*76b0*/  ISETP.GT.U32.AND.EX P2, PT, R202, RZ, PT, P2 ;  /* 0x000000ffca00720c */ /* 0x000fe20003f44120 */
[----:B------:R-:W-:Y:S01]  /*76c0*/  IMAD.U32 R202, RZ, RZ, UR67 ;  /* 0x00000043ffca7e24 */ /* 0x000fe2000f8e00ff */
[----:B------:R-:W-:Y:S01]  /*76d0*/  FSEL R14, R14, -INF , !P1 ;  /* 0xff8000000e0e7808 */ /* 0x000fe20004800000 */
[----:B------:R-:W-:Y:S01]  /*76e0*/  FMUL R50, R50, UR16 ;  /* 0x0000001032327c20 */ /* 0x000fe20008400000 */
[----:B------:R-:W-:Y:S01]  /*76f0*/  SEL R198, RZ, 0x7fff8, !P4 ;  /* 0x0007fff8ffc67807 */ /* 0x000fe20006000000 */
[----:B------:R-:W-:Y:S01]  /*7700*/  FMUL R52, R52, UR16 ;  /* 0x0000001034347c20 */ /* 0x000fe20008400000 */
[--C-:B------:R-:W-:Y:S01]  /*7710*/  LOP3.LUT R200, R200, 0x3f, R222.reuse, 0xfe, !PT ;  /* 0x0000003fc8c87812 */ /* 0x100fe200078efede */
[----:B------:R-:W-:Y:S01]  /*7720*/  FMUL R51, R51, UR16 ;  /* 0x0000001033337c20 */ /* 0x000fe20008400000 */
[-C--:B------:R-:W-:Y:S01]  /*7730*/  ISETP.GT.U32.AND P1, PT, R203, R225.reuse, PT ;  /* 0x000000e1cb00720c */ /* 0x080fe20003f24070 */
[----:B------:R-:W-:Y:S01]  /*7740*/  IMAD.U32 R203, RZ, RZ, UR68 ;  /* 0x00000044ffcb7e24 */ /* 0x000fe2000f8e00ff */
[-C--:B------:R-:W-:Y:S01]  /*7750*/  ISETP.GT.U32.AND P4, PT, R252, R225.reuse, PT ;  /* 0x000000e1fc00720c */ /* 0x080fe20003f84070 */
[----:B------:R-:W-:Y:S01]  /*7760*/  FMUL R53, R53, UR16 ;  /* 0x0000001035357c20 */ /* 0x000fe20008400000 */
[----:B------:R-:W-:Y:S01]  /*7770*/  ISETP.GT.U32.AND.EX P3, PT, R231, RZ, PT, P3 ;  /* 0x000000ffe700720c */ /* 0x000fe20003f64130 */
[----:B------:R-:W-:Y:S01]  /*7780*/  IMAD.U32 R231, RZ, RZ, UR67 ;  /* 0x00000043ffe77e24 */ /* 0x000fe2000f8e00ff */
[--C-:B------:R-:W-:Y:S01]  /*7790*/  LOP3.LUT R252, R229, 0x3e, R222.reuse, 0xfe, !PT ;  /* 0x0000003ee5fc7812 */ /* 0x100fe200078efede */
[----:B------:R-:W-:Y:S01]  /*77a0*/  FMUL R55, R55, UR16 ;  /* 0x0000001037377c20 */ /* 0x000fe20008400000 */
[----:B------:R-:W-:Y:S01]  /*77b0*/  SEL R233, RZ, 0x1, !P5 ;  /* 0x00000001ffe97807 */ /* 0x000fe20006800000 */
[----:B------:R-:W-:Y:S01]  /*77c0*/  FMUL R57, R57, UR16 ;  /* 0x0000001039397c20 */ /* 0x000fe20008400000 */
[-C--:B------:R-:W-:Y:S01]  /*77d0*/  ISETP.GT.U32.AND P5, PT, R200, R225.reuse, PT ;  /* 0x000000e1c800720c */ /* 0x080fe20003fa4070 */
[----:B------:R-:W-:Y:S01]  /*77e0*/  FMUL R59, R59, UR16 ;  /* 0x000000103b3b7c20 */ /* 0x000fe20008400000 */
[----:B------:R-:W-:Y:S01]  /*77f0*/  SEL R200, RZ, 0x1fffe, !P0 ;  /* 0x0001fffeffc87807 */ /* 0x000fe20004000000 */
[----:B------:R-:W-:Y:S01]  /*7800*/  FMUL R61, R61, UR16 ;  /* 0x000000103d3d7c20 */ /* 0x000fe20008400000 */
[----:B------:R-:W-:Y:S01]  /*7810*/  LOP3.LUT R202, R202, 0x3b, R222, 0xfe, !PT ;  /* 0x0000003bcaca7812 */ /* 0x000fe200078efede */
[----:B------:R-:W-:Y:S01]  /*7820*/  FMUL R64, R64, UR16 ;  /* 0x0000001040407c20 */ /* 0x000fe20008400000 */
[----:B------:R-:W-:Y:S01]  /*7830*/  ISETP.GT.U32.AND P0, PT, R252, R225, PT ;  /* 0x000000e1fc00720c */ /* 0x000fe20003f04070 */
[----:B------:R-:W-:Y:S01]  /*7840*/  IMAD.IADD R200, R233, 0x1, R200 ;  /* 0x00000001e9c87824 */ /* 0x000fe200078e02c8 */
[----:B------:R-:W-:Y:S01]  /*7850*/  ISETP.GT.U32.AND.EX P4, PT, R203, RZ, PT, P4 ;  /* 0x000000ffcb00720c */ /* 0x000fe20003f84140 */
[----:B------:R-:W-:Y:S01]  /*7860*/  IMAD.U32 R203, RZ, RZ, UR67 ;  /* 0x00000043ffcb7e24 */ /* 0x000fe2000f8e00ff */
[----:B------:R-:W-:-:S02]  /*7870*/  LOP3.LUT R252, R231, 0x3a, R222, 0xfe, !PT ;  /* 0x0000003ae7fc7812 */ /* 0x000fc400078efede */
[----:B------:R-:W-:Y:S02]  /*7880*/  SEL R229, RZ, 0x4, !P6 ;  /* 0x00000004ffe57807 */ /* 0x000fe40007000000 */
[-C--:B------:R-:W-:Y:S02]  /*7890*/  ISETP.GT.U32.AND P6, PT, R202, R225.reuse, PT ;  /* 0x000000e1ca00720c */ /* 0x080fe40003fc4070 */
[----:B------:R-:W-:Y:S02]  /*78a0*/  SEL R202, RZ, 0x7fff8, !P2 ;  /* 0x0007fff8ffca7807 */ /* 0x000fe40005000000 */
[----:B------:R-:W-:Y:S02]  /*78b0*/  ISETP.GT.U32.AND P2, PT, R252, R225, PT ;  /* 0x000000e1fc00720c */ /* 0x000fe40003f44070 */
[----:B------:R-:W-:Y:S01]  /*78c0*/  LOP3.LUT R252, R203, 0x39, R222, 0xfe, !PT ;  /* 0x00000039cbfc7812 */ /* 0x000fe200078efede */
[----:B------:R-:W-:Y:S01]  /*78d0*/  IMAD.U32 R203, RZ, RZ, UR68 ;  /* 0x00000044ffcb7e24 */ /* 0x000fe2000f8e00ff */
[----:B------:R-:W-:-:S02]  /*78e0*/  ISETP.GT.U32.AND.EX P1, PT, R230, RZ, PT, P1 ;  /* 0x000000ffe600720c */ /* 0x000fc40003f24110 */
[----:B------:R-:W-:Y:S02]  /*78f0*/  SEL R231, RZ, 0x4, !P3 ;  /* 0x00000004ffe77807 */ /* 0x000fe40005800000 */
[----:B------:R-:W-:Y:S01]  /*7900*/  ISETP.GT.U32.AND.EX P0, PT, R203, RZ, PT, P0 ;  /* 0x000000ffcb00720c */ /* 0x000fe20003f04100 */
[----:B------:R-:W-:Y:S01]  /*7910*/  IMAD.U32 R203, RZ, RZ, UR67 ;  /* 0x00000043ffcb7e24 */ /* 0x000fe2000f8e00ff */
[----:B------:R-:W-:Y:S02]  /*7920*/  ISETP.GT.U32.AND P3, PT, R252, R225, PT ;  /* 0x000000e1fc00720c */ /* 0x000fe40003f64070 */
[----:B------:R-:W-:Y:S02]  /*7930*/  SEL R252, RZ, 0x7fff8, !P4 ;  /* 0x0007fff8fffc7807 */ /* 0x000fe40006000000 */
[----:B------:R-:W-:Y:S02]  /*7940*/  LOP3.LUT R230, R203, 0x38, R222, 0xfe, !PT ;  /* 0x00000038cbe67812 */ /* 0x000fe400078efede */
[----:B------:R-:W-:-:S02]  /*7950*/  SEL R203, RZ, 0x1fffe, !P0 ;  /* 0x0001fffeffcb7807 */ /* 0x000fc40004000000 */
[-C--:B------:R-:W-:Y:S01]  /*7960*/  ISETP.GT.U32.AND P0, PT, R204, R225.reuse, PT ;  /* 0x000000e1cc00720c */ /* 0x080fe20003f04070 */
[----:B------:R-:W-:Y:S01]  /*7970*/  IMAD.U32 R204, RZ, RZ, UR68 ;  /* 0x00000044ffcc7e24 */ /* 0x000fe2000f8e00ff */
[----:B------:R-:W-:Y:S01]  /*7980*/  ISETP.GT.U32.AND P4, PT, R230, R225, PT ;  /* 0x000000e1e600720c */ /* 0x000fe20003f84070 */
[----:B------:R-:W-:Y:S01]  /*7990*/  IMAD.U32 R230, RZ, RZ, UR68 ;  /* 0x00000044ffe67e24 */ /* 0x000fe2000f8e00ff */
[----:B------:R-:W-:Y:S02]  /*79a0*/  FSEL R15, R15, -INF , !P1 ;  /* 0xff8000000f0f7808 */ /* 0x000fe40004800000 */
[----:B------:R-:W-:Y:S01]  /*79b0*/  ISETP.GT.U32.AND.EX P6, PT, R204, RZ, PT, P6 ;  /* 0x000000ffcc00720c */ /* 0x000fe20003fc4160 */
[----:B------:R-:W-:Y:S01]  /*79c0*/  IMAD.U32 R204, RZ, RZ, UR67 ;  /* 0x00000043ffcc7e24 */ /* 0x000fe2000f8e00ff */
[C---:B------:R-:W-:Y:S02]  /*79d0*/  ISETP.GT.U32.AND.EX P2, PT, R230.reuse, RZ, PT, P2 ;  /* 0x000000ffe600720c */ /* 0x040fe40003f44120 */
[----:B------:R-:W-:-:S02]  /*79e0*/  ISETP.GT.U32.AND.EX P3, PT, R230, RZ, PT, P3 ;  /* 0x000000ffe600720c */ /* 0x000fc40003f64130 */
[----:B------:R-:W-:Y:S01]  /*79f0*/  ISETP.GT.U32.AND.EX P4, PT, R230, RZ, PT, P4 ;  /* 0x000000ffe600720c */ /* 0x000fe20003f84140 */
[----:B------:R-:W-:Y:S01]  /*7a00*/  IMAD.U32 R230, RZ, RZ, UR67 ;  /* 0x00000043ffe67e24 */ /* 0x000fe2000f8e00ff */
[--C-:B------:R-:W-:Y:S02]  /*7a10*/  LOP3.LUT R204, R204, 0x2f, R222.reuse, 0xfe, !PT ;  /* 0x0000002fcccc7812 */ /* 0x100fe400078efede */
[----:B------:R-:W-:Y:S02]  /*7a20*/  ISETP.GT.U32.AND.EX P0, PT, R234, RZ, PT, P0 ;  /* 0x000000ffea00720c */ /* 0x000fe40003f04100 */
[----:B------:R-:W-:Y:S02]  /*7a30*/  LOP3.LUT R230, R230, 0x2e, R222, 0xfe, !PT ;  /* 0x0000002ee6e67812 */ /* 0x000fe400078efede */
[----:B------:R-:W-:Y:S02]  /*7a40*/  ISETP.GT.U32.AND P1, PT, R204, R225, PT ;  /* 0x000000e1cc00720c */ /* 0x000fe40003f24070 */
[----:B------:R-:W-:-:S02]  /*7a50*/  SEL R204, RZ, 0x1, !P6 ;  /* 0x00000001ffcc7807 */ /* 0x000fc40007000000 */
[-C--:B------:R-:W-:Y:S02]  /*7a60*/  ISETP.GT.U32.AND P6, PT, R230, R225.reuse, PT ;  /* 0x000000e1e600720c */ /* 0x080fe40003fc4070 */
[----:B------:R-:W-:Y:S02]  /*7a70*/  SEL R230, RZ, 0x1fffe, !P2 ;  /* 0x0001fffeffe67807 */ /* 0x000fe40005000000 */
[-C--:B------:R-:W-:Y:S02]  /*7a80*/  ISETP.GT.U32.AND P2, PT, R232, R225.reuse, PT ;  /* 0x000000e1e800720c */ /* 0x080fe40003f44070 */
[----:B------:R-:W-:Y:S01]  /*7a90*/  SEL R232, RZ, 0x4, !P3 ;  /* 0x00000004ffe87807 */ /* 0x000fe20005800000 */
[----:B------:R-:W-:Y:S01]  /*7aa0*/  IMAD.IADD R204, R204, 0x1, R230 ;  /* 0x00000001cccc7824 */ /* 0x000fe200078e02e6 */
[----:B------:R-:W-:Y:S02]  /*7ab0*/  ISETP.GT.U32.AND P3, PT, R226, R225, PT ;  /* 0x000000e1e200720c */ /* 0x000fe40003f64070 */
[----:B------:R-:W-:-:S02]  /*7ac0*/  FSEL R16, R16, -INF , !P0 ;  /* 0xff80000010107808 */ /* 0x000fc40004000000 */
[-C--:B------:R-:W-:Y:S01]  /*7ad0*/  ISETP.GT.U32.AND P0, PT, R205, R225.reuse, PT ;  /* 0x000000e1cd00720c */ /* 0x080fe20003f04070 */
[----:B------:R-:W-:Y:S01]  /*7ae0*/  IMAD.U32 R205, RZ, RZ, UR67 ;  /* 0x00000043ffcd7e24 */ /* 0x000fe2000f8e00ff */
[----:B------:R-:W-:Y:S02]  /*7af0*/  ISETP.GT.U32.AND.EX P3, PT, R249, RZ, PT, P3 ;  /* 0x000000fff900720c */ /* 0x000fe40003f64130 */
[----:B------:R-:W-:Y:S02]  /*7b00*/  ISETP.GT.U32.AND.EX P0, PT, R248, RZ, PT, P0 ;  /* 0x000000fff800720c */ /* 0x000fe40003f04100 */
[----:B------:R-:W-:Y:S02]  /*7b10*/  ISETP.GT.U32.AND.EX P2, PT, R228, RZ, PT, P2 ;  /* 0x000000ffe400720c */ /* 0x000fe40003f44120 */
[----:B------:R-:W-:Y:S02]  /*7b20*/  FSEL R18, R18, -INF , !P3 ;  /* 0xff80000012127808 */ /* 0x000fe40005800000 */
[----:B------:R-:W-:Y:S01]  /*7b30*/  ISETP.GT.U32.AND P3, PT, R207, R225, PT ;  /* 0x000000e1cf00720c */ /* 0x000fe20003f64070 */
[----:B------:R-:W-:Y:S01]  /*7b40*/  IMAD.U32 R207, RZ, RZ, UR67 ;  /* 0x00000043ffcf7e24 */ /* 0x000fe2000f8e00ff */
[----:B------:R-:W-:-:S02]  /*7b50*/  FSEL R19, R19, -INF , !P0 ;  /* 0xff80000013137808 */ /* 0x000fc40004000000 */
[-C--:B------:R-:W-:Y:S02]  /*7b60*/  ISETP.GT.U32.AND P0, PT, R208, R225.reuse, PT ;  /* 0x000000e1d000720c */ /* 0x080fe40003f04070 */
[----:B------:R-:W-:Y:S02]  /*7b70*/  FSEL R17, R17, -INF , !P2 ;  /* 0xff80000011117808 */ /* 0x000fe40005000000 */
[----:B------:R-:W-:Y:S02]  /*7b80*/  ISETP.GT.U32.AND P2, PT, R206, R225, PT ;  /* 0x000000e1ce00720c */ /* 0x000fe40003f44070 */
[----:B------:R-:W-:Y:S02]  /*7b90*/  ISETP.GT.U32.AND.EX P3, PT, R246, RZ, PT, P3 ;  /* 0x000000fff600720c */ /* 0x000fe40003f64130 */
[----:B------:R-:W-:Y:S01]  /*7ba0*/  ISETP.GT.U32.AND.EX P0, PT, R245, RZ, PT, P0 ;  /* 0x000000fff500720c */ /* 0x000fe20003f04100 */
[----:B------:R-:W-:Y:S01]  /*7bb0*/  IMAD.U32 R245, RZ, RZ, UR67 ;  /* 0x00000043fff57e24 */ /* 0x000fe2000f8e00ff */
[----:B------:R-:W-:Y:S01]  /*7bc0*/  ISETP.GT.U32.AND.EX P2, PT, R247, RZ, PT, P2 ;  /* 0x000000fff700720c */ /* 0x000fe20003f44120 */
[----:B------:R-:W-:Y:S01]  /*7bd0*/  IMAD.U32 R247, RZ, RZ, UR67 ;  /* 0x00000043fff77e24 */ /* 0x000fe2000f8e00ff */
[----:B------:R-:W-:-:S02]  /*7be0*/  FSEL R21, R21, -INF , !P3 ;  /* 0xff80000015157808 */ /* 0x000fc40005800000 */
[-C--:B------:R-:W-:Y:S02]  /*7bf0*/  ISETP.GT.U32.AND P3, PT, R210, R225.reuse, PT ;  /* 0x000000e1d200720c */ /* 0x080fe40003f64070 */
[----:B------:R-:W-:Y:S02]  /*7c00*/  FSEL R22, R22, -INF , !P0 ;  /* 0xff80000016167808 */ /* 0x000fe40004000000 */
[-C--:B------:R-:W-:Y:S01]  /*7c10*/  ISETP.GT.U32.AND P0, PT, R211, R225.reuse, PT ;  /* 0x000000e1d300720c */ /* 0x080fe20003f04070 */
[----:B------:R-:W-:Y:S01]  /*7c20*/  IMAD.U32 R211, RZ, RZ, UR67 ;  /* 0x00000043ffd37e24 */ /* 0x000fe2000f8e00ff */
[----:B------:R-:W-:Y:S02]  /*7c30*/  FSEL R20, R20, -INF , !P2 ;  /* 0xff80000014147808 */ /* 0x000fe40005000000 */
[----:B------:R-:W-:Y:S01]  /*7c40*/  ISETP.GT.U32.AND P2, PT, R209, R225, PT ;  /* 0x000000e1d100720c */ /* 0x000fe20003f44070 */
[----:B------:R-:W-:Y:S01]  /*7c50*/  IMAD.U32 R209, RZ, RZ, UR67 ;  /* 0x00000043ffd17e24 */ /* 0x000fe2000f8e00ff */
[----:B------:R-:W-:Y:S01]  /*7c60*/  ISETP.GT.U32.AND.EX P3, PT, R243, RZ, PT, P3 ;  /* 0x000000fff300720c */ /* 0x000fe20003f64130 */
[----:B------:R-:W-:Y:S01]  /*7c70*/  IMAD.U32 R243, RZ, RZ, UR67 ;  /* 0x00000043fff37e24 */ /* 0x000fe2000f8e00ff */
[----:B------:R-:W-:Y:S01]  /*7c80*/  ISETP.GT.U32.AND.EX P0, PT, R241, RZ, PT, P0 ;  /* 0x000000fff100720c */ /* 0x000fe20003f04100 */
[----:B------:R-:W-:Y:S01]  /*7c90*/  IMAD.U32 R241, RZ, RZ, UR67 ;  /* 0x00000043fff17e24 */ /* 0x000fe2000f8e00ff */
[----:B------:R-:W-:-:S02]  /*7ca0*/  ISETP.GT.U32.AND.EX P2, PT, R244, RZ, PT, P2 ;  /* 0x000000fff400720c */ /* 0x000fc40003f44120 */
[----:B------:R-:W-:Y:S02]  /*7cb0*/  FSEL R24, R24, -INF , !P3 ;  /* 0xff80000018187808 */ /* 0x000fe40005800000 */
[-C--:B------:R-:W-:Y:S01]  /*7cc0*/  ISETP.GT.U32.AND P3, PT, R213, R225.reuse, PT ;  /* 0x000000e1d500720c */ /* 0x080fe20003f64070 */
[----:B------:R-:W-:Y:S01]  /*7cd0*/  IMAD.U32 R213, RZ, RZ, UR67 ;  /* 0x00000043ffd57e24 */ /* 0x000fe2000f8e00ff */
[----:B------:R-:W-:Y:S02]  /*7ce0*/  FSEL R25, R25, -INF , !P0 ;  /* 0xff80000019197808 */ /* 0x000fe40004000000 */
[-C--:B------:R-:W-:Y:S02]  /*7cf0*/  ISETP.GT.U32.AND P0, PT, R214, R225.reuse, PT ;  /* 0x000000e1d600720c */ /* 0x080fe40003f04070 */
[----:B------:R-:W-:Y:S02]  /*7d00*/  FSEL R23, R23, -INF , !P2 ;  /* 0xff80000017177808 */ /* 0x000fe40005000000 */
[----:B------:R-:W-:-:S02]  /*7d10*/  ISETP.GT.U32.AND P2, PT, R212, R225, PT ;  /* 0x000000e1d400720c */ /* 0x000fc40003f44070 */
[----:B------:R-:W-:Y:S02]  /*7d20*/  ISETP.GT.U32.AND.EX P3, PT, R240, RZ, PT, P3 ;  /* 0x000000fff000720c */ /* 0x000fe40003f64130 */
[----:B------:R-:W-:Y:S02]  /*7d30*/  ISETP.GT.U32.AND.EX P0, PT, R238, RZ, PT, P0 ;  /* 0x000000ffee00720c */ /* 0x000fe40003f04100 */
[----:B------:R-:W-:Y:S02]  /*7d40*/  ISETP.GT.U32.AND.EX P2, PT, R242, RZ, PT, P2 ;  /* 0x000000fff200720c */ /* 0x000fe40003f44120 */
[----:B------:R-:W-:Y:S02]  /*7d50*/  FSEL R27, R27, -INF , !P3 ;  /* 0xff8000001b1b7808 */ /* 0x000fe40005800000 */
[----:B------:R-:W-:Y:S02]  /*7d60*/  ISETP.GT.U32.AND P3, PT, R216, R225, PT ;  /* 0x000000e1d800720c */ /* 0x000fe40003f64070 */
[----:B------:R-:W-:-:S02]  /*7d70*/  FSEL R28, R28, -INF , !P0 ;  /* 0xff8000001c1c7808 */ /* 0x000fc40004000000 */
[-C--:B------:R-:W-:Y:S01]  /*7d80*/  ISETP.GT.U32.AND P0, PT, R217, R225.reuse, PT ;  /* 0x000000e1d900720c */ /* 0x080fe20003f04070 */
[----:B------:R-:W-:Y:S01]  /*7d90*/  IMAD.U32 R217, RZ, RZ, UR67 ;  /* 0x00000043ffd97e24 */ /* 0x000fe2000f8e00ff */
[----:B------:R-:W-:Y:S02]  /*7da0*/  FSEL R26, R26, -INF , !P2 ;  /* 0xff8000001a1a7808 */ /* 0x000fe40005000000 */
[----:B------:R-:W-:Y:S01]  /*7db0*/  ISETP.GT.U32.AND P2, PT, R215, R225, PT ;  /* 0x000000e1d700720c */ /* 0x000fe20003f44070 */
[----:B------:R-:W-:Y:S01]  /*7dc0*/  IMAD.U32 R215, RZ, RZ, UR67 ;  /* 0x00000043ffd77e24 */ /* 0x000fe2000f8e00ff */
[----:B------:R-:W-:Y:S01]  /*7dd0*/  ISETP.GT.U32.AND.EX P3, PT, R237, RZ, PT, P3 ;  /* 0x000000ffed00720c */ /* 0x000fe20003f64130 */
[----:B------:R-:W-:Y:S01]  /*7de0*/  IMAD.U32 R237, RZ, RZ, UR67 ;  /* 0x00000043ffed7e24 */ /* 0x000fe2000f8e00ff */
[----:B------:R-:W-:Y:S02]  /*7df0*/  ISETP.GT.U32.AND.EX P0, PT, R236, RZ, PT, P0 ;  /* 0x000000ffec00720c */ /* 0x000fe40003f04100 */
[----:B------:R-:W-:Y:S01]  /*7e00*/  ISETP.GT.U32.AND.EX P2, PT, R239, RZ, PT, P2 ;  /* 0x000000ffef00720c */ /* 0x000fe20003f44120 */
[----:B------:R-:W-:Y:S01]  /*7e10*/  IMAD.U32 R239, RZ, RZ, UR67 ;  /* 0x00000043ffef7e24 */ /* 0x000fe2000f8e00ff */
[----:B------:R-:W-:-:S02]  /*7e20*/  FSEL R30, R30, -INF , !P3 ;  /* 0xff8000001e1e7808 */ /* 0x000fc40005800000 */
[-C--:B------:R-:W-:Y:S02]  /*7e30*/  ISETP.GT.U32.AND P3, PT, R219, R225.reuse, PT ;  /* 0x000000e1db00720c */ /* 0x080fe40003f64070 */
[----:B------:R-:W-:Y:S02]  /*7e40*/  FSEL R31, R31, -INF , !P0 ;  /* 0xff8000001f1f7808 */ /* 0x000fe40004000000 */
[-C--:B------:R-:W-:Y:S02]  /*7e50*/  ISETP.GT.U32.AND P0, PT, R220, R225.reuse, PT ;  /* 0x000000e1dc00720c */ /* 0x080fe40003f04070 */
[----:B------:R-:W-:Y:S02]  /*7e60*/  FSEL R29, R29, -INF , !P2 ;  /* 0xff8000001d1d7808 */ /* 0x000fe40005000000 */
[----:B------:R-:W-:Y:S02]  /*7e70*/  ISETP.GT.U32.AND P2, PT, R218, R225, PT ;  /* 0x000000e1da00720c */ /* 0x000fe40003f44070 */
[----:B------:R-:W-:-:S02]  /*7e80*/  ISETP.GT.U32.AND.EX P3, PT, R223, RZ, PT, P3 ;  /* 0x000000ffdf00720c */ /* 0x000fc40003f64130 */
[--C-:B------:R-:W-:Y:S02]  /*7e90*/  LOP3.LUT R208, R243, 0x21, R222.reuse, 0xfe, !PT ;  /* 0x00000021f3d07812 */ /* 0x100fe400078efede */
[----:B------:R-:W-:Y:S02]  /*7ea0*/  ISETP.GT.U32.AND.EX P0, PT, R224, RZ, PT, P0 ;  /* 0x000000ffe000720c */ /* 0x000fe40003f04100 */
[--C-:B------:R-:W-:Y:S02]  /*7eb0*/  LOP3.LUT R242, R245, 0x20, R222.reuse, 0xfe, !PT ;  /* 0x00000020f5f27812 */ /* 0x100fe400078efede */
[--C-:B------:R-:W-:Y:S02]  /*7ec0*/  LOP3.LUT R216, R205, 0x2d, R222.reuse, 0xfe, !PT ;  /* 0x0000002dcdd87812 */ /* 0x100fe400078efede */
[--C-:B------:R-:W-:Y:S02]  /*7ed0*/  LOP3.LUT R212, R207, 0x2c, R222.reuse, 0xfe, !PT ;  /* 0x0000002ccfd47812 */ /* 0x100fe400078efede */
[----:B------:R-:W-:-:S02]  /*7ee0*/  LOP3.LUT R210, R209, 0x2b, R222, 0xfe, !PT ;  /* 0x0000002bd1d27812 */ /* 0x000fc400078efede */
[--C-:B------:R-:W-:Y:S02]  /*7ef0*/  LOP3.LUT R214, R211, 0x29, R222.reuse, 0xfe, !PT ;  /* 0x00000029d3d67812 */ /* 0x100fe400078efede */
[--C-:B------:R-:W-:Y:S02]  /*7f00*/  LOP3.LUT R234, R213, 0x28, R222.reuse, 0xfe, !PT ;  /* 0x00000028d5ea7812 */ /* 0x100fe400078efede */
[--C-:B------:R-:W-:Y:S02]  /*7f10*/  LOP3.LUT R218, R215, 0x27, R222.reuse, 0xfe, !PT ;  /* 0x00000027d7da7812 */ /* 0x100fe400078efede */
[--C-:B------:R-:W-:Y:S02]  /*7f20*/  LOP3.LUT R236, R217, 0x25, R222.reuse, 0xfe, !PT ;  /* 0x00000025d9ec7812 */ /* 0x100fe400078efede */
[--C-:B------:R-:W-:Y:S02]  /*7f30*/  LOP3.LUT R206, R237, 0x24, R222.reuse, 0xfe, !PT ;  /* 0x00000024edce7812 */ /* 0x100fe400078efede */
[----:B------:R-:W-:-:S02]  /*7f40*/  LOP3.LUT R238, R239, 0x23, R222, 0xfe, !PT ;  /* 0x00000023efee7812 */ /* 0x000fc400078efede */
[--C-:B------:R-:W-:Y:S02]  /*7f50*/  LOP3.LUT R240, R241, 0x22, R222.reuse, 0xfe, !PT ;  /* 0x00000022f1f07812 */ /* 0x100fe400078efede */
[--C-:B------:R-:W-:Y:S02]  /*7f60*/  LOP3.LUT R228, R247, 0x26, R222.reuse, 0xfe, !PT ;  /* 0x00000026f7e47812 */ /* 0x100fe400078efede */
[----:B------:R-:W-:Y:S02]  /*7f70*/  ISETP.GT.U32.AND.EX P2, PT, R235, RZ, PT, P2 ;  /* 0x000000ffeb00720c */ /* 0x000fe40003f44120 */
[----:B------:R-:W-:Y:S02]  /*7f80*/  FSEL R33, R33, -INF , !P3 ;  /* 0xff80000021217808 */ /* 0x000fe40005800000 */
[----:B------:R-:W-:Y:S01]  /*7f90*/  LOP3.LUT R222, R205, 0x2a, R222, 0xfe, !PT ;  /* 0x0000002acdde7812 */ /* 0x000fe200078efede */
[----:B------:R-:W-:Y:S01]  /*7fa0*/  IMAD.U32 R205, RZ, RZ, UR68 ;  /* 0x00000044ffcd7e24 */ /* 0x000fe2000f8e00ff */
[----:B------:R-:W-:-:S02]  /*7fb0*/  ISETP.GT.U32.AND P3, PT, R208, R225, PT ;  /* 0x000000e1d000720c */ /* 0x000fc40003f64070 */
[----:B------:R-:W-:Y:S01]  /*7fc0*/  FSEL R208, R34, -INF , !P0 ;  /* 0xff80000022d07808 */ /* 0x000fe20004000000 */
[----:B------:R-:W-:Y:S01]  /*7fd0*/  IMAD.U32 R34, RZ, RZ, UR68 ;  /* 0x00000044ff227e24 */ /* 0x000fe2000f8e00ff */
[-C--:B------:R-:W-:Y:S02]  /*7fe0*/  ISETP.GT.U32.AND P0, PT, R242, R225.reuse, PT ;  /* 0x000000e1f200720c */ /* 0x080fe40003f04070 */
[----:B------:R-:W-:Y:S02]  /*7ff0*/  FSEL R32, R32, -INF , !P2 ;  /* 0xff80000020207808 */ /* 0x000fe40005000000 */
[----:B------:R-:W-:Y:S02]  /*8000*/  ISETP.GT.U32.AND P2, PT, R221, R225, PT ;  /* 0x000000e1dd00720c */ /* 0x000fe40003f44070 */
[----:B------:R-:W-:Y:S02]  /*8010*/  ISETP.GT.U32.AND.EX P0, PT, R205, RZ, PT, P0 ;  /* 0x000000ffcd00720c */ /* 0x000fe40003f04100 */
[----:B------:R-:W-:-:S02]  /*8020*/  ISETP.GT.U32.AND.EX P2, PT, R227, RZ, PT, P2 ;  /* 0x000000ffe300720c */ /* 0x000fc40003f44120 */
[----:B------:R-:W-:Y:S02]  /*8030*/  ISETP.GT.U32.AND.EX P3, PT, R34, RZ, PT, P3 ;  /* 0x000000ff2200720c */ /* 0x000fe40003f64130 */
[----:B------:R-:W-:Y:S01]  /*8040*/  FSEL R207, R36, -INF , !P0 ;  /* 0xff80000024cf7808 */ /* 0x000fe20004000000 */
[----:B------:R-:W-:Y:S01]  /*8050*/  IMAD.U32 R36, RZ, RZ, UR68 ;  /* 0x00000044ff247e24 */ /* 0x000fe2000f8e00ff */
[-C--:B------:R-:W-:Y:S02]  /*8060*/  ISETP.GT.U32.AND P0, PT, R206, R225.reuse, PT ;  /* 0x000000e1ce00720c */ /* 0x080fe40003f04070 */
[----:B------:R-:W-:Y:S02]  /*8070*/  FSEL R35, R35, -INF , !P2 ;  /* 0xff80000023237808 */ /* 0x000fe40005000000 */
[----:B------:R-:W-:Y:S02]  /*8080*/  FSEL R206, R37, -INF , !P3 ;  /* 0xff80000025ce7808 */ /* 0x000fe40005800000 */
[----:B------:R-:W-:-:S02]  /*8090*/  ISETP.GT.U32.AND P2, PT, R240, R225, PT ;  /* 0x000000e1f000720c */ /* 0x000fc40003f44070 */
[-C--:B------:R-:W-:Y:S02]  /*80a0*/  ISETP.GT.U32.AND P3, PT, R238, R225.reuse, PT ;  /* 0x000000e1ee00720c */ /* 0x080fe40003f64070 */
[----:B------:R-:W-:Y:S02]  /*80b0*/  ISETP.GT.U32.AND.EX P2, PT, R34, RZ, PT, P2 ;  /* 0x000000ff2200720c */ /* 0x000fe40003f44120 */
[----:B------:R-:W-:Y:S02]  /*80c0*/  ISETP.GT.U32.AND.EX P3, PT, R36, RZ, PT, P3 ;  /* 0x000000ff2400720c */ /* 0x000fe40003f64130 */
[----:B------:R-:W-:Y:S01]  /*80d0*/  FSEL R37, R38, -INF , !P2 ;  /* 0xff80000026257808 */ /* 0x000fe20005000000 */
[----:B------:R-:W-:Y:S01]  /*80e0*/  IMAD.U32 R38, RZ, RZ, UR68 ;  /* 0x00000044ff267e24 */ /* 0x000fe2000f8e00ff */
[----:B------:R-:W-:Y:S01]  /*80f0*/  FSEL R205, R39, -INF , !P3 ;  /* 0xff80000027cd7808 */ /* 0x000fe20005800000 */
[----:B------:R-:W-:Y:S01]  /*8100*/  FMUL R39, R41, UR16 ;  /* 0x0000001029277c20 */ /* 0x000fe20008400000 */
[-C--:B------:R-:W-:Y:S01]  /*8110*/  ISETP.GT.U32.AND P2, PT, R236, R225.reuse, PT ;  /* 0x000000e1ec00720c */ /* 0x080fe20003f44070 */
[----:B------:R-:W-:Y:S01]  /*8120*/  FMUL R41, R44, UR16 ;  /* 0x000000102c297c20 */ /* 0x000fe20008400000 */
[----:B------:R-:W-:-:S02]  /*8130*/  ISETP.GT.U32.AND P3, PT, R234, R225, PT ;  /* 0x000000e1ea00720c */ /* 0x000fc40003f64070 */
[C---:B------:R-:W-:Y:S02]  /*8140*/  ISETP.GT.U32.AND.EX P2, PT, R36.reuse, RZ, PT, P2 ;  /* 0x000000ff2400720c */ /* 0x040fe40003f44120 */
[----:B------:R-:W-:Y:S02]  /*8150*/  ISETP.GT.U32.AND.EX P3, PT, R36, RZ, PT, P3 ;  /* 0x000000ff2400720c */ /* 0x000fe40003f64130 */
[----:B------:R-:W-:Y:S02]  /*8160*/  FSEL R39, R39, -INF , !P2 ;  /* 0xff80000027277808 */ /* 0x000fe40005000000 */
[----:B------:R-:W-:Y:S02]  /*8170*/  FSEL R41, R41, -INF , !P3 ;  /* 0xff80000029297808 */ /* 0x000fe40005800000 */
[-C--:B------:R-:W-:Y:S02]  /*8180*/  ISETP.GT.U32.AND P2, PT, R228, R225.reuse, PT ;  /* 0x000000e1e400720c */ /* 0x080fe40003f44070 */
[----:B------:R-:W-:-:S02]  /*8190*/  ISETP.GT.U32.AND P3, PT, R222, R225, PT ;  /* 0x000000e1de00720c */ /* 0x000fc40003f64070 */
[C---:B------:R-:W-:Y:S02]  /*81a0*/  ISETP.GT.U32.AND.EX P2, PT, R38.reuse, RZ, PT, P2 ;  /* 0x000000ff2600720c */ /* 0x040fe40003f44120 */
[----:B------:R-:W-:Y:S02]  /*81b0*/  ISETP.GT.U32.AND.EX P3, PT, R38, RZ, PT, P3 ;  /* 0x000000ff2600720c */ /* 0x000fe40003f64130 */
[----:B------:R-:W-:Y:S02]  /*81c0*/  FMNMX3 R38, R201, R4, R5, !PT ;  /* 0x00000004c9267276 */ /* 0x000fe40007800005 */
[----:B------:R-:W-:Y:S01]  /*81d0*/  ISETP.GT.U32.AND.EX P0, PT, R34, RZ, PT, P0 ;  /* 0x000000ff2200720c */ /* 0x000fe20003f04100 */
[----:B------:R-:W-:Y:S01]  /*81e0*/  FMUL R34, R40, UR16 ;  /* 0x0000001028227c20 */ /* 0x000fe20008400000 */
[----:B------:R-:W-:Y:S01]  /*81f0*/  FMNMX3 R38, R38, R7, R6, !PT ;  /* 0x0000000726267276 */ /* 0x000fe20007800006 */
[----:B------:R-:W-:Y:S01]  /*8200*/  FMUL R40, R43, UR16 ;  /* 0x000000102b287c20 */ /* 0x000fe20008400000 */
[----:B------:R-:W-:Y:S01]  /*8210*/  ISETP.GT.U32.AND.EX P5, PT, R36, RZ, PT, P5 ;  /* 0x000000ff2400720c */ /* 0x000fe20003fa4150 */
[----:B------:R-:W-:Y:S01]  /*8220*/  IMAD.U32 R43, RZ, RZ, UR68 ;  /* 0x00000044ff2b7e24 */ /* 0x000fe2000f8e00ff */
[----:B------:R-:W-:-:S02]  /*8230*/  FMNMX3 R38, R38, R9, R8, !PT ;  /* 0x0000000926267276 */ /* 0x000fc40007800008 */
[----:B------:R-:W-:Y:S02]  /*8240*/  FSEL R34, R34, -INF , !P0 ;  /* 0xff80000022227808 */ /* 0x000fe40004000000 */
[----:B------:R-:W-:Y:S02]  /*8250*/  FMNMX3 R38, R38, R11, R12, !PT ;  /* 0x0000000b26267276 */ /* 0x000fe4000780000c */
[----:B------:R-:W-:Y:S02]  /*8260*/  ISETP.GT.U32.AND P0, PT, R218, R225, PT ;  /* 0x000000e1da00720c */ /* 0x000fe40003f04070 */
[----:B------:R-:W-:Y:S02]  /*8270*/  FMNMX3 R38, R38, R13, R14, !PT ;  /* 0x0000000d26267276 */ /* 0x000fe4000780000e */
[----:B------:R-:W-:Y:S02]  /*8280*/  ISETP.GT.U32.AND.EX P0, PT, R36, RZ, PT, P0 ;  /* 0x000000ff2400720c */ /* 0x000fe40003f04100 */
[----:B------:R-:W-:-:S02]  /*8290*/  FMNMX3 R38, R38, R15, R16, !PT ;  /* 0x0000000f26267276 */ /* 0x000fc40007800010 */
[----:B------:R-:W-:Y:S02]  /*82a0*/  SEL R36, RZ, 0x1, !P5 ;  /* 0x00000001ff247807 */ /* 0x000fe40006800000 */
[----:B------:R-:W-:Y:S02]  /*82b0*/  FMNMX3 R38, R38, R17, R18, !PT ;  /* 0x0000001126267276 */ /* 0x000fe40007800012 */
[----:B------:R-:W-:Y:S01]  /*82c0*/  FSEL R44, R42, -INF , !P2 ;  /* 0xff8000002a2c7808 */ /* 0x000fe20005000000 */
[----:B------:R-:W-:Y:S01]  /*82d0*/  IMAD.IADD R36, R36, 0x1, R203 ;  /* 0x0000000124247824 */ /* 0x000fe200078e02cb */
[----:B------:R-:W-:Y:S01]  /*82e0*/  FMNMX3 R38, R38, R19, R20, !PT ;  /* 0x0000001326267276 */ /* 0x000fe20007800014 */
[----:B------:R-:W-:Y:S01]  /*82f0*/  FMUL R42, R45, UR16 ;  /* 0x000000102d2a7c20 */ /* 0x000fe20008400000 */
[----:B------:R-:W-:Y:S02]  /*8300*/  LOP3.LUT R45, R250, 0x3, RZ, 0xc0, !PT ;  /* 0x00000003fa2d7812 */ /* 0x000fe400078ec0ff */
[----:B------:R-:W-:-:S02]  /*8310*/  FMNMX3 R38, R38, R21, R22, !PT ;  /* 0x0000001526267276 */ /* 0x000fc40007800016 */
[----:B------:R-:W-:Y:S02]  /*8320*/  LOP3.LUT R36, R36, 0x3, RZ, 0xc0, !PT ;  /* 0x0000000324247812 */ /* 0x000fe400078ec0ff */
[----:B------:R-:W-:Y:S02]  /*8330*/  FMNMX3 R38, R38, R23, R24, !PT ;  /* 0x0000001726267276 */ /* 0x000fe40007800018 */
[----:B------:R-:W-:Y:S02]  /*8340*/  SEL R226, RZ, 0x7fff8, !P4 ;  /* 0x0007fff8ffe27807 */ /* 0x000fe40006000000 */
[----:B------:R-:W-:Y:S02]  /*8350*/  FMNMX3 R38, R38, R25, R26, !PT ;  /* 0x0000001926267276 */ /* 0x000fe4000780001a */
[----:B------:R-:W-:Y:S02]  /*8360*/  LOP3.LUT R203, R204, 0x3, RZ, 0xc0, !PT ;  /* 0x00000003cccb7812 */ /* 0x000fe400078ec0ff */
[----:B------:R-:W-:Y:S01]  /*8370*/  IADD3 R10, PT, PT, R45, R198, R10 ;  /* 0x000000c62d0a7210 */ /* 0x000fe20007ffe00a */
[----:B------:R-:W-:Y:S01]  /*8380*/  IMAD.U32 R45, RZ, RZ, UR68 ;  /* 0x00000044ff2d7e24 */ /* 0x000fe2000f8e00ff */
[----:B------:R-:W-:Y:S01]  /*8390*/  IADD3 R36, PT, PT, R36, R252, R231 ;  /* 0x000000fc24247210 */ /* 0x000fe20007ffe0e7 */
[----:B------:R-:W-:Y:S01]  /*83a0*/  IMAD.U32 R198, RZ, RZ, UR68 ;  /* 0x00000044ffc67e24 */ /* 0x000fe2000f8e00ff */
[----:B------:R-:W-:Y:S01]  /*83b0*/  FMNMX3 R38, R38, R27, R28, !PT ;  /* 0x0000001b26267276 */ /* 0x000fe2000780001c */
[----:B------:R-:W-:Y:S01]  /*83c0*/  IMAD.SHL.U32 R10, R10, 0x100, RZ ;  /* 0x000001000a0a7824 */ /* 0x000fe200078e00ff */
[----:B------:R-:W-:-:S02]  /*83d0*/  IADD3 R203, PT, PT, R203, R226, R232 ;  /* 0x000000e2cbcb7210 */ /* 0x000fc40007ffe0e8 */
[----:B------:R-:W-:Y:S02]  /*83e0*/  LOP3.LUT R36, R36, 0xf, RZ, 0xc0, !PT ;  /* 0x0000000f24247812 */ /* 0x000fe400078ec0ff */
[----:B------:R-:W-:Y:S02]  /*83f0*/  FMNMX3 R38, R38, R29, R30, !PT ;  /* 0x0000001d26267276 */ /* 0x000fe4000780001e */
[----:B------:R-:W-:Y:S01]  /*8400*/  LOP3.LUT R200, R200, 0x3, RZ, 0xc0, !PT ;  /* 0x00000003c8c87812 */ /* 0x000fe200078ec0ff */
[----:B------:R-:W-:Y:S01]  /*8410*/  IMAD R36, R203, 0x10, R36 ;  /* 0x00000010cb247824 */ /* 0x000fe200078e0224 */
[----:B------:R-:W-:Y:S02]  /*8420*/  FMNMX3 R38, R38, R31, R32, !PT ;  /* 0x0000001f26267276 */ /* 0x000fe40007800020 */
[----:B------:R-:W-:Y:S02]  /*8430*/  IADD3 R229, PT, PT, R200, R202, R229 ;  /* 0x000000cac8e57210 */ /* 0x000fe40007ffe0e5 */
[----:B------:R-:W-:-:S02]  /*8440*/  LOP3.LUT R10, R10, 0xf00, RZ, 0xe2, !PT ;  /* 0x00000f000a0a7812 */ /* 0x000fc400078ee2ff */
[----:B------:R-:W-:Y:S02]  /*8450*/  FSEL R40, R40, -INF , !P0 ;  /* 0xff80000028287808 */ /* 0x000fe40004000000 */
[----:B------:R-:W-:Y:S01]  /*8460*/  ISETP.GT.U32.AND P0, PT, R214, R225, PT ;  /* 0x000000e1d600720c */ /* 0x000fe20003f04070 */
[----:B------:R-:W-:Y:S01]  /*8470*/  IMAD R10, R229, 0x1000, R10 ;  /* 0x00001000e50a7824 */ /* 0x000fe200078e020a */
[----:B------:R-:W-:Y:S02]  /*8480*/  FMNMX3 R38, R38, R33, R208, !PT ;  /* 0x0000002126267276 */ /* 0x000fe400078000d0 */
[----:B------:R-:W-:Y:S02]  /*8490*/  ISETP.GT.U32.AND.EX P1, PT, R45, RZ, PT, P1 ;  /* 0x000000ff2d00720c */ /* 0x000fe40003f24110 */
[----:B------:R-:W-:Y:S01]  /*84a0*/  LOP3.LUT R45, R36, 0xff, RZ, 0xc0, !PT ;  /* 0x000000ff242d7812 */ /* 0x000fe200078ec0ff */
[----:B------:R-:W-:Y:S01]  /*84b0*/  IMAD.U32 R36, RZ, RZ, UR68 ;  /* 0x00000044ff247e24 */ /* 0x000fe2000f8e00ff */
[----:B------:R-:W-:Y:S01]  /*84c0*/  ISETP.GT.U32.AND.EX P0, PT, R43, RZ, PT, P0 ;  /* 0x000000ff2b00720c */ /* 0x000fe20003f04100 */
[----:B------:R-:W-:Y:S01]  /*84d0*/  FMUL R43, R46, UR16 ;  /* 0x000000102e2b7c20 */ /* 0x000fe20008400000 */
[----:B------:R-:W-:Y:S01]  /*84e0*/  FMNMX3 R38, R38, R35, R207, !PT ;  /* 0x0000002326267276 */ /* 0x000fe200078000cf */
[----:B------:R-:W-:Y:S01]  /*84f0*/  IMAD.IADD R10, R10, 0x1, R45 ;  /* 0x000000010a0a7824 */ /* 0x000fe200078e022d */
[----:B------:R-:W-:Y:S01]  /*8500*/  FSEL R42, R42, -INF , !P0 ;  /* 0xff8000002a2a7808 */ /* 0x000fe20004000000 */
[----:B------:R-:W-:Y:S01]  /*8510*/  IMAD.U32 R45, RZ, RZ, UR68 ;  /* 0x00000044ff2d7e24 */ /* 0x000fe2000f8e00ff */
[----:B------:R-:W-:Y:S01]  /*8520*/  FMNMX3 R38, R38, R206, R37, !PT ;  /* 0x000000ce26267276 */ /* 0x000fe20007800025 */
[----:B------:R-:W-:Y:S01]  /*8530*/  IMAD.U32 R46, RZ, RZ, UR68 ;  /* 0x00000044ff2e7e24 */ /* 0x000fe2000f8e00ff */
[----:B------:R-:W-:-:S02]  /*8540*/  FSEL R43, R43, -INF , !P3 ;  /* 0xff8000002b2b7808 */ /* 0x000fc40005800000 */
[----:B------:R-:W-:Y:S02]  /*8550*/  ISETP.GT.U32.AND P3, PT, R210, R225, PT ;  /* 0x000000e1d200720c */ /* 0x000fe40003f64070 */
[----:B------:R-:W-:Y:S02]  /*8560*/  LOP3.LUT R10, R10, 0xffff, RZ, 0xc0, !PT ;  /* 0x0000ffff0a0a7812 */ /* 0x000fe400078ec0ff */
[----:B------:R-:W-:Y:S02]  /*8570*/  FMNMX3 R38, R38, R205, R34, !PT ;  /* 0x000000cd26267276 */ /* 0x000fe40007800022 */
[----:B------:R-:W-:Y:S02]  /*8580*/  ISETP.GT.U32.AND.EX P3, PT, R36, RZ, PT, P3 ;  /* 0x000000ff2400720c */ /* 0x000fe40003f64130 */
[----:B------:R-:W-:Y:S02]  /*8590*/  ISETP.GT.U32.AND P0, PT, R212, R225, PT ;  /* 0x000000e1d400720c */ /* 0x000fe40003f04070 */
[----:B------:R-:W-:-:S02]  /*85a0*/  SHF.R.U32.HI R36, RZ, 0xf, R10 ;  /* 0x0000000fff247819 */ /* 0x000fc4000001160a */
[----:B------:R-:W-:Y:S02]  /*85b0*/  FMNMX3 R38, R38, R39, R44, !PT ;  /* 0x0000002726267276 */ /* 0x000fe4000780002c */
[----:B------:R-:W-:Y:S02]  /*85c0*/  ISETP.GT.U32.AND P2, PT, R216, R225, PT ;  /* 0x000000e1d800720c */ /* 0x000fe40003f44070 */
[----:B------:R-:W-:Y:S02]  /*85d0*/  FSEL R47, R47, -INF , !P3 ;  /* 0xff8000002f2f7808 */ /* 0x000fe40005800000 */
[----:B------:R-:W-:Y:S02]  /*85e0*/  ISETP.GT.U32.AND.EX P0, PT, R45, RZ, PT, P0 ;  /* 0x000000ff2d00720c */ /* 0x000fe40003f04100 */
[----:B------:R-:W-:Y:S02]  /*85f0*/  LOP3.LUT P3, RZ, R36, 0x1, RZ, 0xc0, !PT ;  /* 0x0000000124ff7812 */ /* 0x000fe4000786c0ff */
[----:B------:R-:W-:-:S02]  /*8600*/  FMNMX3 R38, R38, R40, R41, !PT ;  /* 0x0000002826267276 */ /* 0x000fc40007800029 */
[--C-:B------:R-:W-:Y:S02]  /*8610*/  SHF.R.U32.HI R36, RZ, 0xe, R10.reuse ;  /* 0x0000000eff247819 */ /* 0x100fe4000001160a */
[----:B------:R-:W-:Y:S02]  /*8620*/  ISETP.GT.U32.AND.EX P2, PT, R198, RZ, PT, P2 ;  /* 0x000000ffc600720c */ /* 0x000fe40003f44120 */
[----:B------:R-:W-:Y:S02]  /*8630*/  SHF.R.U32.HI R45, RZ, 0xd, R10 ;  /* 0x0000000dff2d7819 */ /* 0x000fe4000001160a */
[----:B------:R-:W-:Y:S01]  /*8640*/  ISETP.GT.U32.AND.EX P6, PT, R46, RZ, PT, P6 ;  /* 0x000000ff2e00720c */ /* 0x000fe20003fc4160 */
[----:B------:R-:W-:Y:S01]  /*8650*/  FMUL R46, R58, UR16 ;  /* 0x000000103a2e7c20 */ /* 0x000fe20008400000 */
[----:B------:R-:W-:Y:S01]  /*8660*/  FSEL R202, R48, -INF , !P0 ;  /* 0xff80000030ca7808 */ /* 0x000fe20004000000 */
[----:B------:R-:W-:Y:S01]  /*8670*/  FMUL R48, R60, UR16 ;  /* 0x000000103c307c20 */ /* 0x000fe20008400000 */
[----:B------:R-:W-:Y:S01]  /*8680*/  FMNMX3 R38, R38, R42, R43, !PT ;  /* 0x0000002a26267276 */ /* 0x000fe2000780002b */
[----:B------:R-:W-:Y:S01]  /*8690*/  FMUL R58, R62, UR16 ;  /* 0x000000103e3a7c20 */ /* 0x000fe20008400000 */
[----:B------:R-:W-:-:S02]  /*86a0*/  LOP3.LUT P0, RZ, R36, 0x1, RZ, 0xc0, !PT ;  /* 0x0000000124ff7812 */ /* 0x000fc4000780c0ff */
[----:B------:R-:W-:Y:S02]  /*86b0*/  FSEL R49, R49, -INF , !P2 ;  /* 0xff80000031317808 */ /* 0x000fe40005000000 */
[--C-:B------:R-:W-:Y:S02]  /*86c0*/  SHF.R.U32.HI R36, RZ, 0xc, R10.reuse ;  /* 0x0000000cff247819 */ /* 0x100fe4000001160a */
[----:B------:R-:W-:Y:S02]  /*86d0*/  LOP3.LUT P2, RZ, R45, 0x1, RZ, 0xc0, !PT ;  /* 0x000000012dff7812 */ /* 0x000fe4000784c0ff */
[----:B------:R-:W-:Y:S02]  /*86e0*/  SHF.R.U32.HI R45, RZ, 0xb, R10 ;  /* 0x0000000bff2d7819 */ /* 0x000fe4000001160a */
[----:B------:R-:W-:Y:S01]  /*86f0*/  FSEL R200, R50, -INF , !P6 ;  /* 0xff80000032c87808 */ /* 0x000fe20007000000 */
[----:B------:R-:W-:Y:S01]  /*8700*/  FMUL R50, R56, UR16 ;  /* 0x0000001038327c20 */ /* 0x000fe20008400000 */
[----:B------:R-:W-:Y:S01]  /*8710*/  FMNMX3 R38, R38, R47, R202, !PT ;  /* 0x0000002f26267276 */ /* 0x000fe200078000ca */
[----:B------:R-:W-:Y:S01]  /*8720*/  FMUL R56, R63, UR16 ;  /* 0x000000103f387c20 */ /* 0x000fe20008400000 */
[----:B------:R-:W-:Y:S01]  /*8730*/  LOP3.LUT P4, RZ, R36, 0x1, RZ, 0xc0, !PT ;  /* 0x0000000124ff7812 */ /* 0x000fe2000788c0ff */
[----:B------:R-:W-:Y:S01]  /*8740*/  FMUL R63, R66, UR16 ;  /* 0x00000010423f7c20 */ /* 0x000fe20008400000 */
[----:B------:R-:W-:Y:S01]  /*8750*/  FSEL R198, R52, -INF , !P3 ;  /* 0xff80000034c67808 */ /* 0x000fe20005800000 */
[----:B------:R-:W-:Y:S01]  /*8760*/  FMUL R52, R54, UR16 ;  /* 0x0000001036347c20 */ /* 0x000fe20008400000 */
[----:B------:R-:W-:Y:S01]  /*8770*/  FSEL R51, R51, -INF , !P1 ;  /* 0xff80000033337808 */ /* 0x000fe20004800000 */
[----:B------:R-:W-:Y:S01]  /*8780*/  FMUL R54, R65, UR16 ;  /* 0x0000001041367c20 */ /* 0x000fe20008400000 */
[----:B------:R-:W-:-:S02]  /*8790*/  SHF.R.U32.HI R36, RZ, 0xa, R10 ;  /* 0x0000000aff247819 */ /* 0x000fc4000001160a */
[----:B------:R-:W-:Y:S02]  /*87a0*/  LOP3.LUT P1, RZ, R45, 0x1, RZ, 0xc0, !PT ;  /* 0x000000012dff7812 */ /* 0x000fe4000782c0ff */
[----:B------:R-:W-:Y:S02]  /*87b0*/  FMNMX3 R38, R38, R49, R200, !PT ;  /* 0x0000003126267276 */ /* 0x000fe400078000c8 */
[--C-:B------:R-:W-:Y:S02]  /*87c0*/  SHF.R.U32.HI R45, RZ, 0x9, R10.reuse ;  /* 0x00000009ff2d7819 */ /* 0x100fe4000001160a */
[----:B------:R-:W-:Y:S02]  /*87d0*/  LOP3.LUT P3, RZ, R36, 0x1, RZ, 0xc0, !PT ;  /* 0x0000000124ff7812 */ /* 0x000fe4000786c0ff */
[----:B------:R-:W-:Y:S02]  /*87e0*/  FSEL R53, R53, -INF , !P0 ;  /* 0xff80000035357808 */ /* 0x000fe40004000000 */
[----:B------:R-:W-:-:S02]  /*87f0*/  SHF.R.U32.HI R36, RZ, 0x8, R10 ;  /* 0x00000008ff247819 */ /* 0x000fc4000001160a */
[----:B------:R-:W-:Y:S02]  /*8800*/  FSEL R52, R52, -INF , !P2 ;  /* 0xff80000034347808 */ /* 0x000fe40005000000 */
[----:B------:R-:W-:Y:S02]  /*8810*/  FMNMX3 R38, R38, R51, R198, !PT ;  /* 0x0000003326267276 */ /* 0x000fe400078000c6 */
[----:B------:R-:W-:Y:S02]  /*8820*/  LOP3.LUT P0, RZ, R45, 0x1, RZ, 0xc0, !PT ;  /* 0x000000012dff7812 */ /* 0x000fe4000780c0ff */
[----:B------:R-:W-:Y:S02]  /*8830*/  SHF.R.U32.HI R45, RZ, 0x7, R10 ;  /* 0x00000007ff2d7819 */ /* 0x000fe4000001160a */
[----:B------:R-:W-:Y:S02]  /*8840*/  LOP3.LUT P2, RZ, R36, 0x1, RZ, 0xc0, !PT ;  /* 0x0000000124ff7812 */ /* 0x000fe4000784c0ff */
[----:B------:R-:W-:-:S02]  /*8850*/  FSEL R55, R55, -INF , !P4 ;  /* 0xff80000037377808 */ /* 0x000fc40006000000 */
[----:B------:R-:W-:Y:S02]  /*8860*/  FSEL R50, R50, -INF , !P1 ;  /* 0xff80000032327808 */ /* 0x000fe40004800000 */
[----:B------:R-:W-:Y:S02]  /*8870*/  FMNMX3 R38, R38, R53, R52, !PT ;  /* 0x0000003526267276 */ /* 0x000fe40007800034 */
[--C-:B------:R-:W-:Y:S02]  /*8880*/  SHF.R.U32.HI R36, RZ, 0x6, R10.reuse ;  /* 0x00000006ff247819 */ /* 0x100fe4000001160a */
[----:B------:R-:W-:Y:S02]  /*8890*/  LOP3.LUT P4, RZ, R45, 0x1, RZ, 0xc0, !PT ;  /* 0x000000012dff7812 */ /* 0x000fe4000788c0ff */
[----:B------:R-:W-:Y:S02]  /*88a0*/  SHF.R.U32.HI R45, RZ, 0x5, R10 ;  /* 0x00000005ff2d7819 */ /* 0x000fe4000001160a */
[----:B------:R-:W-:-:S02]  /*88b0*/  FSEL R57, R57, -INF , !P3 ;  /* 0xff80000039397808 */ /* 0x000fc40005800000 */
[----:B------:R-:W-:Y:S02]  /*88c0*/  FSEL R46, R46, -INF , !P0 ;  /* 0xff8000002e2e7808 */ /* 0x000fe40004000000 */
[----:B------:R-:W-:Y:S02]  /*88d0*/  FMNMX3 R38, R38, R55, R50, !PT ;  /* 0x0000003726267276 */ /* 0x000fe40007800032 */
[----:B------:R-:W-:Y:S02]  /*88e0*/  LOP3.LUT P1, RZ, R36, 0x1, RZ, 0xc0, !PT ;  /* 0x0000000124ff7812 */ /* 0x000fe4000782c0ff */
[--C-:B------:R-:W-:Y:S02]  /*88f0*/  SHF.R.U32.HI R36, RZ, 0x4, R10.reuse ;  /* 0x00000004ff247819 */ /* 0x100fe4000001160a */
[----:B------:R-:W-:Y:S02]  /*8900*/  LOP3.LUT P3, RZ, R45, 0x1, RZ, 0xc0, !PT ;  /* 0x000000012dff7812 */ /* 0x000fe4000786c0ff */
[----:B------:R-:W-:-:S02]  /*8910*/  SHF.R.U32.HI R45, RZ, 0x3, R10 ;  /* 0x00000003ff2d7819 */ /* 0x000fc4000001160a */
[----:B------:R-:W-:Y:S02]  /*8920*/  FSEL R59, R59, -INF , !P2 ;  /* 0xff8000003b3b7808 */ /* 0x000fe40005000000 */
[----:B------:R-:W-:Y:S02]  /*8930*/  FSEL R48, R48, -INF , !P4 ;  /* 0xff80000030307808 */ /* 0x000fe40006000000 */
[----:B------:R-:W-:Y:S02]  /*8940*/  FMNMX3 R38, R38, R57, R46, !PT ;  /* 0x0000003926267276 */ /* 0x000fe4000780002e */
[----:B------:R-:W-:Y:S02]  /*8950*/  LOP3.LUT P0, RZ, R36, 0x1, RZ, 0xc0, !PT ;  /* 0x0000000124ff7812 */ /* 0x000fe4000780c0ff */
[--C-:B------:R-:W-:Y:S02]  /*8960*/  SHF.R.U32.HI R36, RZ, 0x2, R10.reuse ;  /* 0x00000002ff247819 */ /* 0x100fe4000001160a */
[----:B------:R-:W-:Y:S01]  /*8970*/  LOP3.LUT P2, RZ, R45, 0x1, RZ, 0xc0, !PT ;  /* 0x000000012dff7812 */ /* 0x000fe2000784c0ff */
[----:B------:R-:W-:Y:S01]  /*8980*/  FMUL R45, R67, UR16 ;  /* 0x00000010432d7c20 */ /* 0x000fe20008400000 */
[----:B------:R-:W-:-:S02]  /*8990*/  SHF.R.U32.HI R10, RZ, 0x1, R10 ;  /* 0x00000001ff0a7819 */ /* 0x000fc4000001160a */
[----:B------:R-:W-:Y:S02]  /*89a0*/  FSEL R61, R61, -INF , !P1 ;  /* 0xff8000003d3d7808 */ /* 0x000fe40004800000 */
[----:B------:R-:W-:Y:S02]  /*89b0*/  FSEL R58, R58, -INF , !P3 ;  /* 0xff8000003a3a7808 */ /* 0x000fe40005800000 */
[----:B------:R-:W-:Y:S02]  /*89c0*/  FMNMX3 R38, R38, R59, R48, !PT ;  /* 0x0000003b26267276 */ /* 0x000fe40007800030 */
[----:B------:R-:W-:Y:S02]  /*89d0*/  LOP3.LUT P4, RZ, R36, 0x1, RZ, 0xc0, !PT ;  /* 0x0000000124ff7812 */ /* 0x000fe4000788c0ff */
[----:B------:R-:W-:Y:S02]  /*89e0*/  LOP3.LUT P1, RZ, R10, 0x1, RZ, 0xc0, !PT ;  /* 0x000000010aff7812 */ /* 0x000fe4000782c0ff */
[----:B------:R-:W-:-:S02]  /*89f0*/  FSEL R56, R56, -INF , !P0 ;  /* 0xff80000038387808 */ /* 0x000fc40004000000 */
[----:B------:R-:W-:Y:S02]  /*8a00*/  FSEL R65, R64, -INF , !P2 ;  /* 0xff80000040417808 */ /* 0x000fe40005000000 */
[----:B------:R-:W-:Y:S02]  /*8a10*/  FMNMX3 R38, R38, R61, R58, !PT ;  /* 0x0000003d26267276 */ /* 0x000fe4000780003a */
[----:B------:R-:W-:Y:S02]  /*8a20*/  FSEL R54, R54, -INF , !P4 ;  /* 0xff80000036367808 */ /* 0x000fe40006000000 */
[----:B------:R-:W-:Y:S02]  /*8a30*/  FSEL R63, R63, -INF , !P1 ;  /* 0xff8000003f3f7808 */ /* 0x000fe40004800000 */
[----:B------:R-:W-:Y:S02]  /*8a40*/  FMNMX3 R38, R38, R56, R65, !PT ;  /* 0x0000003826267276 */ /* 0x000fe40007800041 */
[----:B------:R-:W-:-:S02]  /*8a50*/  FSEL R45, R45, -INF , !P5 ;  /* 0xff8000002d2d7808 */ /* 0x000fc40006800000 */
[----:B------:R-:W-:Y:S02]  /*8a60*/  FMNMX3 R38, R38, R54, R63, !PT ;  /* 0x0000003626267276 */ /* 0x000fe4000780003f */
[----:B------:R-:W-:Y:S02]  /*8a70*/  LOP3.LUT P6, RZ, R0, 0xff, RZ, 0xc0, !PT ;  /* 0x000000ff00ff7812 */ /* 0x000fe400078cc0ff */
[----:B------:R-:W-:-:S05]  /*8a80*/  FMNMX R10, R45, R38, !PT ;  /* 0x000000262d0a7209 */ /* 0x000fca0007800000 */
[----:B------:R-:W1:Y:S06]  /*8a90*/  SHFL.BFLY PT, R36, R10, 0x10, 0x1f ;  /* 0x0e001f000a247f89 */ /* 0x000e6c00000e0000 */
[----:B------:R-:W2:Y:S01]  /*8aa0*/  @!P6 SYNCS.CCTL.IV [UR7+0x10010] ;  /* 0x01001000ff00e9b1 */ /* 0x000ea20008000007 */
[----:B------:R-:W-:Y:S01]  /*8ab0*/  NOP ;  /* 0x0000000000007918 */ /* 0x000fe20000000000 */
[----:B-1----:R-:W-:-:S05]  /*8ac0*/  FMNMX3 R36, R10, R36, R199, !PT ;  /* 0x000000240a247276 */ /* 0x002fca00078000c7 */
[--C-:B------:R-:W-:Y:S01]  /*8ad0*/  FADD R201, R201, -R36.reuse ;  /* 0x80000024c9c97221 */ /* 0x100fe20000000000 */
[--C-:B------:R-:W-:Y:S01]  /*8ae0*/  FADD R60, R4, -R36.reuse ;  /* 0x80000024043c7221 */ /* 0x100fe20000000000 */
[--C-:B------:R-:W-:Y:S01]  /*8af0*/  FADD R5, R5, -R36.reuse ;  /* 0x8000002405057221 */ /* 0x100fe20000000000 */
[--C-:B------:R-:W-:Y:S01]  /*8b00*/  FADD R7, R7, -R36.reuse ;  /* 0x8000002407077221 */ /* 0x100fe20000000000 */
[----:B------:R-:W-:Y:S01]  /*8b10*/  FMUL R201, R201, 1.4426950216293334961 ;  /* 0x3fb8aa3bc9c97820 */ /* 0x000fe20000400000 */
[----:B------:R-:W-:Y:S01]  /*8b20*/  FMUL R60, R60, 1.4426950216293334961 ;  /* 0x3fb8aa3b3c3c7820 */ /* 0x000fe20000400000 */
[----:B------:R-:W-:Y:S01]  /*8b30*/  FMUL R5, R5, 1.4426950216293334961 ;  /* 0x3fb8aa3b05057820 */ /* 0x000fe20000400000 */
[----:B------:R-:W-:Y:S01]  /*8b40*/  FMUL R10, R7, 1.4426950216293334961 ;  /* 0x3fb8aa3b070a7820 */ /* 0x000fe20000400000 */
[----:B------:R-:W-:Y:S01]  /*8b50*/  MUFU.EX2 R4, R201 ;  /* 0x000000c900047308 */ /* 0x000fe20000000800 */
[--C-:B------:R-:W-:Y:S01]  /*8b60*/  FADD R6, R6, -R36.reuse ;  /* 0x8000002406067221 */ /* 0x100fe20000000000 */
[--C-:B------:R-:W-:Y:S01]  /*8b70*/  FADD R9, R9, -R36.reuse ;  /* 0x8000002409097221 */ /* 0x100fe20000000000 */
[--C-:B------:R-:W-:Y:S01]  /*8b80*/  FADD R11, R11, -R36.reuse ;  /* 0x800000240b0b7221 */ /* 0x100fe20000000000 */
[--C-:B------:R-:W-:Y:S01]  /*8b90*/  FADD R8, R8, -R36.reuse ;  /* 0x8000002408087221 */ /* 0x100fe20000000000 */
[----:B------:R-:W-:Y:S01]  /*8ba0*/  FMUL R6, R6, 1.4426950216293334961 ;  /* 0x3fb8aa3b06067820 */ /* 0x000fe20000400000 */
[----:B------:R-:W-:Y:S01]  /*8bb0*/  FMUL R9, R9, 1.4426950216293334961 ;  /* 0x3fb8aa3b09097820 */ /* 0x000fe20000400000 */
[--C-:B------:R-:W-:Y:S01]  /*8bc0*/  FADD R19, R19, -R36.reuse ;  /* 0x8000002413137221 */ /* 0x100fe20000000000 */
[----:B------:R1:W3:Y:S01]  /*8bd0*/  MUFU.EX2 R213, R60 ;  /* 0x0000003c00d57308 */ /* 0x0002e20000000800 */
[----:B------:R-:W-:Y:S01]  /*8be0*/  FMUL R7, R8, 1.4426950216293334961 ;  /* 0x3fb8aa3b08077820 */ /* 0x000fe20000400000 */
[--C-:B------:R-:W-:Y:S01]  /*8bf0*/  FADD R22, R22, -R36.reuse ;  /* 0x8000002416167221 */ /* 0x100fe20000000000 */
[--C-:B------:R-:W-:Y:S01]  /*8c00*/  FADD R23, R23, -R36.reuse ;  /* 0x8000002417177221 */ /* 0x100fe20000000000 */
[--C-:B------:R-:W-:Y:S01]  /*8c10*/  FADD R8, R12, -R36.reuse ;  /* 0x800000240c087221 */ /* 0x100fe20000000000 */
[--C-:B------:R-:W-:Y:S01]  /*8c20*/  FADD R24, R24, -R36.reuse ;  /* 0x8000002418187221 */ /* 0x100fe20000000000 */
[--C-:B------:R-:W-:Y:S01]  /*8c30*/  FADD R13, R13, -R36.reuse ;  /* 0x800000240d0d7221 */ /* 0x100fe20000000000 */
[----:B------:R-:W-:Y:S01]  /*8c40*/  FMUL R23, R23, 1.4426950216293334961 ;  /* 0x3fb8aa3b17177820 */ /* 0x000fe20000400000 */
[----:B------:R-:W4:Y:S01]  /*8c50*/  MUFU.EX2 R5, R5 ;  /* 0x0000000500057308 */ /* 0x000f220000000800 */
[----:B-1----:R-:W-:Y:S01]  /*8c60*/  FMUL R60, R11, 1.4426950216293334961 ;  /* 0x3fb8aa3b0b3c7820 */ /* 0x002fe20000400000 */
[----:B------:R-:W-:Y:S01]  /*8c70*/  FMUL R8, R8, 1.4426950216293334961 ;  /* 0x3fb8aa3b08087820 */ /* 0x000fe20000400000 */
[----:B------:R-:W-:Y:S01]  /*8c80*/  FMUL R24, R24, 1.4426950216293334961 ;  /* 0x3fb8aa3b18187820 */ /* 0x000fe20000400000 */
[----:B------:R-:W-:Y:S01]  /*8c90*/  FMUL R13, R13, 1.4426950216293334961 ;  /* 0x3fb8aa3b0d0d7820 */ /* 0x000fe20000400000 */
[--C-:B------:R-:W-:Y:S01]  /*8ca0*/  FADD R14, R14, -R36.reuse ;  /* 0x800000240e0e7221 */ /* 0x100fe20000000000 */
[--C-:B------:R-:W-:Y:S01]  /*8cb0*/  FADD R15, R15, -R36.reuse ;  /* 0x800000240f0f7221 */ /* 0x100fe20000000000 */
[--C-:B------:R-:W-:Y:S01]  /*8cc0*/  FADD R25, R25, -R36.reuse ;  /* 0x8000002419197221 */ /* 0x100fe20000000000 */
[----:B------:R-:W1:Y:S01]  /*8cd0*/  MUFU.EX2 R10, R10 ;  /* 0x0000000a000a7308 */ /* 0x000e620000000800 */
[----:B------:R-:W-:Y:S01]  /*8ce0*/  FMUL R11, R14, 1.4426950216293334961 ;  /* 0x3fb8aa3b0e0b7820 */ /* 0x000fe20000400000 */
[--C-:B------:R-:W-:Y:S01]  /*8cf0*/  FADD R14, R16, -R36.reuse ;  /* 0x80000024100e7221 */ /* 0x100fe20000000000 */
[----:B------:R-:W-:Y:S01]  /*8d00*/  FMUL R62, R15, 1.4426950216293334961 ;  /* 0x3fb8aa3b0f3e7820 */ /* 0x000fe20000400000 */
[----:B------:R-:W-:Y:S01]  /*8d10*/  FMUL R25, R25, 1.4426950216293334961 ;  /* 0x3fb8aa3b19197820 */ /* 0x000fe20000400000 */
[--C-:B------:R-:W-:Y:S01]  /*8d20*/  FADD R17, R17, -R36.reuse ;  /* 0x8000002411117221 */ /* 0x100fe20000000000 */
[----:B------:R-:W-:Y:S01]  /*8d30*/  FMUL R14, R14, 1.4426950216293334961 ;  /* 0x3fb8aa3b0e0e7820 */ /* 0x000fe20000400000 */
[--C-:B------:R-:W-:Y:S01]  /*8d40*/  FADD R18, R18, -R36.reuse ;  /* 0x8000002412127221 */ /* 0x100fe20000000000 */
[----:B------:R-:W5:Y:S01]  /*8d50*/  MUFU.EX2 R6, R6 ;  /* 0x0000000600067308 */ /* 0x000f620000000800 */
[----:B------:R-:W-:Y:S01]  /*8d60*/  FMUL R17, R17, 1.4426950216293334961 ;  /* 0x3fb8aa3b11117820 */ /* 0x000fe20000400000 */
[--C-:B------:R-:W-:Y:S01]  /*8d70*/  FADD R26, R26, -R36.reuse ;  /* 0x800000241a1a7221 */ /* 0x100fe20000000000 */
[----:B------:R-:W-:Y:S01]  /*8d80*/  FMUL R15, R18, 1.4426950216293334961 ;  /* 0x3fb8aa3b120f7820 */ /* 0x000fe20000400000 */
[--C-:B------:R-:W-:Y:S01]  /*8d90*/  FADD R18, R20, -R36.reuse ;  /* 0x8000002414127221 */ /* 0x100fe20000000000 */
[--C-:B------:R-:W-:Y:S01]  /*8da0*/  FADD R21, R21, -R36.reuse ;  /* 0x8000002415157221 */ /* 0x100fe20000000000 */
[----:B------:R-:W-:Y:S01]  /*8db0*/  FMUL R26, R26, 1.4426950216293334961 ;  /* 0x3fb8aa3b1a1a7820 */ /* 0x000fe20000400000 */
[--C-:B------:R-:W-:Y:S01]  /*8dc0*/  FADD R27, R27, -R36.reuse ;  /* 0x800000241b1b7221 */ /* 0x100fe20000000000 */
[----:B------:R0:W-:Y:S01]  /*8dd0*/  MUFU.EX2 R12, R60 ;  /* 0x0000003c000c7308 */ /* 0x0001e20000000800 */
[----:B------:R-:W-:Y:S01]  /*8de0*/  FMUL R18, R18, 1.4426950216293334961 ;  /* 0x3fb8aa3b12127820 */ /* 0x000fe20000400000 */
[----:B------:R-:W-:Y:S01]  /*8df0*/  FMUL R21, R21, 1.4426950216293334961 ;  /* 0x3fb8aa3b15157820 */ /* 0x000fe20000400000 */
[----:B------:R-:W-:Y:S01]  /*8e00*/  FMUL R27, R27, 1.4426950216293334961 ;  /* 0x3fb8aa3b1b1b7820 */ /* 0x000fe20000400000 */
[--C-:B------:R-:W-:Y:S01]  /*8e10*/  FADD R28, R28, -R36.reuse ;  /* 0x800000241c1c7221 */ /* 0x100fe20000000000 */
[--C-:B------:R-:W-:Y:S01]  /*8e20*/  FADD R29, R29, -R36.reuse ;  /* 0x800000241d1d7221 */ /* 0x100fe20000000000 */
[--C-:B------:R-:W-:Y:S01]  /*8e30*/  FADD R30, R30, -R36.reuse ;  /* 0x800000241e1e7221 */ /* 0x100fe20000000000 */
[--C-:B------:R-:W-:Y:S01]  /*8e40*/  FADD R31, R31, -R36.reuse ;  /* 0x800000241f1f7221 */ /* 0x100fe20000000000 */
[----:B------:R-:W1:Y:S01]  /*8e50*/  MUFU.EX2 R9, R9 ;  /* 0x0000000900097308 */ /* 0x000e620000000800 */
[----:B0-----:R-:W-:Y:S01]  /*8e60*/  FMUL R60, R19, 1.4426950216293334961 ;  /* 0x3fb8aa3b133c7820 */ /* 0x001fe20000400000 */
[----:B------:R-:W-:Y:S01]  /*8e70*/  FMUL R19, R22, 1.4426950216293334961 ;  /* 0x3fb8aa3b16137820 */ /* 0x000fe20000400000 */
[----:B---3--:R-:W-:Y:S01]  /*8e80*/  FADD R22, R4, R213 ;  /* 0x000000d504167221 */ /* 0x008fe20000000000 */
[----:B------:R-:W-:Y:S01]  /*8e90*/  FMUL R28, R28, 1.4426950216293334961 ;  /* 0x3fb8aa3b1c1c7820 */ /* 0x000fe20000400000 */
[----:B------:R-:W-:Y:S01]  /*8ea0*/  FMUL R29, R29, 1.4426950216293334961 ;  /* 0x3fb8aa3b1d1d7820 */ /* 0x000fe20000400000 */
[----:B------:R-:W-:Y:S01]  /*8eb0*/  FMUL R30, R30, 1.4426950216293334961 ;  /* 0x3fb8aa3b1e1e7820 */ /* 0x000fe20000400000 */
[----:B------:R-:W-:Y:S01]  /*8ec0*/  FMUL R31, R31, 1.4426950216293334961 ;  /* 0x3fb8aa3b1f1f7820 */ /* 0x000fe20000400000 */
[----:B------:R-:W0:Y:S01]  /*8ed0*/  MUFU.EX2 R7, R7 ;  /* 0x0000000700077308 */ /* 0x000e220000000800 */
[--C-:B------:R-:W-:Y:S01]  /*8ee0*/  FADD R32, R32, -R36.reuse ;  /* 0x8000002420207221 */ /* 0x100fe20000000000 */
[--C-:B------:R-:W-:Y:S01]  /*8ef0*/  FADD R33, R33, -R36.reuse ;  /* 0x8000002421217221 */ /* 0x100fe20000000000 */
[--C-:B------:R-:W-:Y:S01]  /*8f00*/  FADD R208, R208, -R36.reuse ;  /* 0x80000024d0d07221 */ /* 0x100fe20000000000 */
[--C-:B------:R-:W-:Y:S01]  /*8f10*/  FADD R35, R35, -R36.reuse ;  /* 0x8000002423237221 */ /* 0x100fe20000000000 */
[----:B------:R-:W-:Y:S01]  /*8f20*/  FMUL R32, R32, 1.4426950216293334961 ;  /* 0x3fb8aa3b20207820 */ /* 0x000fe20000400000 */
[----:B------:R-:W-:Y:S01]  /*8f30*/  FMUL R33, R33, 1.4426950216293334961 ;  /* 0x3fb8aa3b21217820 */ /* 0x000fe20000400000 */
[----:B------:R-:W-:Y:S01]  /*8f40*/  FMUL R208, R208, 1.4426950216293334961 ;  /* 0x3fb8aa3bd0d07820 */ /* 0x000fe20000400000 */
[----:B------:R4:W-:Y:S01]  /*8f50*/  MUFU.EX2 R228, R23 ;  /* 0x0000001700e47308 */ /* 0x0009e20000000800 */
[----:B------:R-:W-:Y:S01]  /*8f60*/  FMUL R35, R35, 1.4426950216293334961 ;  /* 0x3fb8aa3b23237820 */ /* 0x000fe20000400000 */
[--C-:B------:R-:W-:Y:S01]  /*8f70*/  FADD R207, R207, -R36.reuse ;  /* 0x80000024cfcf7221 */ /* 0x100fe20000000000 */
[--C-:B------:R-:W-:Y:S01]  /*8f80*/  FADD R206, R206, -R36.reuse ;  /* 0x80000024cece7221 */ /* 0x100fe20000000000 */
[--C-:B------:R-:W-:Y:S01]  /*8f90*/  FADD R37, R37, -R36.reuse ;  /* 0x8000002425257221 */ /* 0x100fe20000000000 */
[----:B------:R-:W-:Y:S01]  /*8fa0*/  FADD R205, R205, -R36 ;  /* 0x80000024cdcd7221 */ /* 0x000fe20000000000 */
[----:B------:R-:W-:Y:S01]  /*8fb0*/  FMUL R207, R207, 1.4426950216293334961 ;  /* 0x3fb8aa3bcfcf7820 */ /* 0x000fe20000400000 */
[----:B------:R-:W-:Y:S01]  /*8fc0*/  FMUL R206, R206, 1.4426950216293334961 ;  /* 0x3fb8aa3bcece7820 */ /* 0x000fe20000400000 */
[----:B------:R-:W3:Y:S01]  /*8fd0*/  MUFU.EX2 R8, R8 ;  /* 0x0000000800087308 */ /* 0x000ee20000000800 */
[----:B----4-:R-:W-:Y:S01]  /*8fe0*/  FADD R23, R5, R22 ;  /* 0x0000001605177221 */ /* 0x010fe20000000000 */
[--C-:B------:R-:W-:Y:S01]  /*8ff0*/  FADD R34, R34, -R36.reuse ;  /* 0x8000002422227221 */ /* 0x100fe20000000000 */
[----:B------:R-:W-:Y:S01]  /*9000*/  FMUL R205, R205, 1.4426950216293334961 ;  /* 0x3fb8aa3bcdcd7820 */ /* 0x000fe20000400000 */
[--C-:B------:R-:W-:Y:S01]  /*9010*/  FADD R39, R39, -R36.reuse ;  /* 0x8000002427277221 */ /* 0x100fe20000000000 */
[----:B-1----:R-:W-:Y:S01]  /*9020*/  FADD R23, R10, R23 ;  /* 0x000000170a177221 */ /* 0x002fe20000000000 */
[----:B------:R-:W-:Y:S01]  /*9030*/  FMUL R22, R34, 1.4426950216293334961 ;  /* 0x3fb8aa3b22167820 */ /* 0x000fe20000400000 */
[--C-:B------:R-:W-:Y:S01]  /*9040*/  FADD R44, R44, -R36.reuse ;  /* 0x800000242c2c7221 */ /* 0x100fe20000000000 */
[----:B------:R5:W-:Y:S01]  /*9050*/  MUFU.EX2 R226, R24 ;  /* 0x0000001800e27308 */ /* 0x000be20000000800 */
[----:B------:R-:W-:Y:S01]  /*9060*/  FMUL R39, R39, 1.4426950216293334961 ;  /* 0x3fb8aa3b27277820 */ /* 0x000fe20000400000 */
[--C-:B------:R-:W-:Y:S01]  /*9070*/  FADD R40, R40, -R36.reuse ;  /* 0x8000002428287221 */ /* 0x100fe20000000000 */
[--C-:B------:R-:W-:Y:S01]  /*9080*/  FADD R41, R41, -R36.reuse ;  /* 0x8000002429297221 */ /* 0x100fe20000000000 */
[--C-:B------:R-:W-:Y:S01]  /*9090*/  FADD R42, R42, -R36.reuse ;  /* 0x800000242a2a7221 */ /* 0x100fe20000000000 */
[--C-:B------:R-:W-:Y:S01]  /*90a0*/  FADD R43, R43, -R36.reuse ;  /* 0x800000242b2b7221 */ /* 0x100fe20000000000 */
[----:B------:R-:W-:Y:S01]  /*90b0*/  FMUL R40, R40, 1.4426950216293334961 ;  /* 0x3fb8aa3b28287820 */ /* 0x000fe20000400000 */
[--C-:B------:R-:W-:Y:S01]  /*90c0*/  FADD R47, R47, -R36.reuse ;  /* 0x800000242f2f7221 */ /* 0x100fe20000000000 */
[----:B------:R-:W1:Y:S01]  /*90d0*/  MUFU.EX2 R13, R13 ;  /* 0x0000000d000d7308 */ /* 0x000e620000000800 */
[----:B-----5:R-:W-:Y:S01]  /*90e0*/  FADD R24, R6, R23 ;  /* 0x0000001706187221 */ /* 0x020fe20000000000 */
[----:B------:R-:W-:Y:S01]  /*90f0*/  FMUL R42, R42, 1.4426950216293334961 ;  /* 0x3fb8aa3b2a2a7820 */ /* 0x000fe20000400000 */
[----:B------:R-:W-:Y:S01]  /*9100*/  FADD R202, R202, -R36 ;  /* 0x80000024caca7221 */ /* 0x000fe20000000000 */
[----:B------:R-:W-:Y:S01]  /*9110*/  FMUL R47, R47, 1.4426950216293334961 ;  /* 0x3fb8aa3b2f2f7820 */ /* 0x000fe20000400000 */
[----:B------:R-:W-:Y:S01]  /*9120*/  FADD R24, R9, R24 ;  /* 0x0000001809187221 */ /* 0x000fe20000000000 */
[--C-:B------:R-:W-:Y:S01]  /*9130*/  FADD R49, R49, -R36.reuse ;  /* 0x8000002431317221 */ /* 0x100fe20000000000 */
[----:B------:R-:W-:Y:S01]  /*9140*/  FADD R200, R200, -R36 ;  /* 0x80000024c8c87221 */ /* 0x000fe20000000000 */
[----:B------:R-:W4:Y:S01]  /*9150*/  MUFU.EX2 R11, R11 ;  /* 0x0000000b000b7308 */ /* 0x000f220000000800 */
[----:B0-----:R-:W-:Y:S01]  /*9160*/  FADD R23, R7, R24 ;  /* 0x0000001807177221 */ /* 0x001fe20000000000 */
[----:B------:R-:W-:Y:S01]  /*9170*/  FMUL R49, R49, 1.4426950216293334961 ;  /* 0x3fb8aa3b31317820 */ /* 0x000fe20000400000 */
[--C-:B------:R-:W-:Y:S01]  /*9180*/  FADD R51, R51, -R36.reuse ;  /* 0x8000002433337221 */ /* 0x100fe20000000000 */
[--C-:B------:R-:W-:Y:S01]  /*9190*/  FADD R198, R198, -R36.reuse ;  /* 0x80000024c6c67221 */ /* 0x100fe20000000000 */
[----:B------:R-:W-:Y:S01]  /*91a0*/  FADD R38, -R36, R199 ;  /* 0x000000c724267221 */ /* 0x000fe20000000100 */
[--C-:B------:R-:W-:Y:S01]  /*91b0*/  FADD R53, R53, -R36.reuse ;  /* 0x8000002435357221 */ /* 0x100fe20000000000 */
[----:B------:R-:W-:Y:S01]  /*91c0*/  FMUL R51, R51, 1.4426950216293334961 ;  /* 0x3fb8aa3b33337820 */ /* 0x000fe20000400000 */
[----:B------:R-:W0:Y:S01]  /*91d0*/  MUFU.EX2 R16, R62 ;  /* 0x0000003e00107308 */ /* 0x000e220000000800 */
[----:B------:R-:W-:Y:S01]  /*91e0*/  FMUL R38, R38, 1.4426950216293334961 ;  /* 0x3fb8aa3b26267820 */ /* 0x000fe20000400000 */
[--C-:B------:R-:W-:Y:S01]  /*91f0*/  FADD R52, R52, -R36.reuse ;  /* 0x8000002434347221 */ /* 0x100fe20000000000 */
[----:B------:R-:W-:Y:S01]  /*9200*/  FMUL R53, R53, 1.4426950216293334961 ;  /* 0x3fb8aa3b35357820 */ /* 0x000fe20000400000 */
[--C-:B------:R-:W-:Y:S01]  /*9210*/  FADD R55, R55, -R36.reuse ;  /* 0x8000002437377221 */ /* 0x100fe20000000000 */
[--C-:B------:R-:W-:Y:S01]  /*9220*/  FADD R50, R50, -R36.reuse ;  /* 0x8000002432327221 */ /* 0x100fe20000000000 */
[--C-:B------:R-:W-:Y:S01]  /*9230*/  FADD R57, R57, -R36.reuse ;  /* 0x8000002439397221 */ /* 0x100fe20000000000 */
[--C-:B------:R-:W-:Y:S01]  /*9240*/  FADD R46, R46, -R36.reuse ;  /* 0x800000242e2e7221 */ /* 0x100fe20000000000 */
[----:B------:R5:W-:Y:S01]  /*9250*/  MUFU.EX2 R231, R25 ;  /* 0x0000001900e77308 */ /* 0x000be20000000800 */
[----:B------:R-:W-:Y:S01]  /*9260*/  FMUL R55, R55, 1.4426950216293334961 ;  /* 0x3fb8aa3b37377820 */ /* 0x000fe20000400000 */
[----:B------:R-:W-:Y:S01]  /*9270*/  FMUL R57, R57, 1.4426950216293334961 ;  /* 0x3fb8aa3b39397820 */ /* 0x000fe20000400000 */
[--C-:B------:R-:W-:Y:S01]  /*9280*/  FADD R59, R59, -R36.reuse ;  /* 0x800000243b3b7221 */ /* 0x100fe20000000000 */
[--C-:B------:R-:W-:Y:S01]  /*9290*/  FADD R48, R48, -R36.reuse ;  /* 0x8000002430307221 */ /* 0x100fe20000000000 */
[--C-:B------:R-:W-:Y:S01]  /*92a0*/  FADD R61, R61, -R36.reuse ;  /* 0x800000243d3d7221 */ /* 0x100fe20000000000 */
[--C-:B------:R-:W-:Y:S01]  /*92b0*/  FADD R58, R58, -R36.reuse ;  /* 0x800000243a3a7221 */ /* 0x100fe20000000000 */
[----:B------:R-:W-:Y:S01]  /*92c0*/  FMUL R59, R59, 1.4426950216293334961 ;  /* 0x3fb8aa3b3b3b7820 */ /* 0x000fe20000400000 */
[----:B------:R-:W0:Y:S01]  /*92d0*/  MUFU.EX2 R14, R14 ;  /* 0x0000000e000e7308 */ /* 0x000e220000000800 */
[----:B-----5:R-:W-:Y:S01]  /*92e0*/  FADD R25, R12, R23 ;  /* 0x000000170c197221 */ /* 0x020fe20000000000 */
[----:B------:R-:W-:Y:S01]  /*92f0*/  FMUL R23, R44, 1.4426950216293334961 ;  /* 0x3fb8aa3b2c177820 */ /* 0x000fe20000400000 */
[----:B------:R-:W-:Y:S01]  /*9300*/  FMUL R61, R61, 1.4426950216293334961 ;  /* 0x3fb8aa3b3d3d7820 */ /* 0x000fe20000400000 */
[--C-:B------:R-:W-:Y:S01]  /*9310*/  FADD R56, R56, -R36.reuse ;  /* 0x8000002438387221 */ /* 0x100fe20000000000 */
[----:B---3--:R-:W-:Y:S01]  /*9320*/  FADD R24, R8, R25 ;  /* 0x0000001908187221 */ /* 0x008fe20000000000 */
[--C-:B------:R-:W-:Y:S01]  /*9330*/  FADD R65, R65, -R36.reuse ;  /* 0x8000002441417221 */ /* 0x100fe20000000000 */
[----:B------:R-:W-:Y:S01]  /*9340*/  FADD R54, R54, -R36 ;  /* 0x8000002436367221 */ /* 0x000fe20000000000 */
[----:B------:R-:W3:Y:S01]  /*9350*/  MUFU.EX2 R17, R17 ;  /* 0x0000001100117308 */ /* 0x000ee20000000800 */
[----:B-1----:R-:W-:Y:S01]  /*9360*/  FADD R24, R13, R24 ;  /* 0x000000180d187221 */ /* 0x002fe20000000000 */
[----:B------:R-:W-:Y:S01]  /*9370*/  FMUL R56, R56, 1.4426950216293334961 ;  /* 0x3fb8aa3b38387820 */ /* 0x000fe20000400000 */
[----:B------:R-:W-:Y:S01]  /*9380*/  FADD R63, R63, -R36 ;  /* 0x800000243f3f7221 */ /* 0x000fe20000000000 */
[----:B------:R-:W-:Y:S01]  /*9390*/  FMUL R54, R54, 1.4426950216293334961 ;  /* 0x3fb8aa3b36367820 */ /* 0x000fe20000400000 */
[----:B----4-:R-:W-:Y:S01]  /*93a0*/  FADD R25, R11, R24 ;  /* 0x000000180b197221 */ /* 0x010fe20000000000 */
[----:B------:R-:W-:Y:S01]  /*93b0*/  FMUL R24, R41, 1.4426950216293334961 ;  /* 0x3fb8aa3b29187820 */ /* 0x000fe20000400000 */
[----:B------:R-:W-:Y:S01]  /*93c0*/  FADD R45, R45, -R36 ;  /* 0x800000242d2d7221 */ /* 0x000fe20000000000 */
[----:B------:R-:W1:Y:S01]  /*93d0*/  MUFU.EX2 R15, R15 ;  /* 0x0000000f000f7308 */ /* 0x000e620000000800 */
[----:B0-----:R-:W-:-:S02]  /*93e0*/  FADD R25, R16, R25 ;  /* 0x0000001910197221 */ /* 0x001fc40000000000 */
[----:B------:R-:W-:-:S05]  /*93f0*/  FMUL R45, R45, 1.4426950216293334961 ;  /* 0x3fb8aa3b2d2d7820 */ /* 0x000fca0000400000 */
[----:B------:R-:W0:Y:S08]  /*9400*/  MUFU.EX2 R20, R60 ;  /* 0x0000003c00147308 */ /* 0x000e300000000800 */
[----:B------:R-:W4:Y:S08]  /*9410*/  MUFU.EX2 R18, R18 ;  /* 0x0000001200127308 */ /* 0x000f300000000800 */
[----:B------:R5:W-:Y:S08]  /*9420*/  MUFU.EX2 R229, R26 ;  /* 0x0000001a00e57308 */ /* 0x000bf00000000800 */
[----:B------:R0:W2:Y:S01]  /*9430*/  MUFU.EX2 R223, R21 ;  /* 0x0000001500df7308 */ /* 0x0000a20000000800 */
[----:B-----5:R-:W-:-:S04]  /*9440*/  FADD R26, R14, R25 ;  /* 0x000000190e1a7221 */ /* 0x020fc80000000000 */
[----:B---3--:R-:W-:-:S03]  /*9450*/  FADD R26, R17, R26 ;  /* 0x0000001a111a7221 */ /* 0x008fc60000000000 */
[----:B------:R-:W3:Y:S01]  /*9460*/  MUFU.EX2 R19, R19 ;  /* 0x0000001300137308 */ /* 0x000ee20000000800 */
[----:B-1----:R-:W-:Y:S01]  /*9470*/  FADD R25, R15, R26 ;  /* 0x0000001a0f197221 */ /* 0x002fe20000000000 */
[----:B0-----:R-:W-:-:S06]  /*9480*/  FMUL R21, R37, 1.4426950216293334961 ;  /* 0x3fb8aa3b25157820 */ /* 0x001fcc0000400000 */
[----:B------:R0:W1:Y:S08]  /*9490*/  MUFU.EX2 R236, R27 ;  /* 0x0000001b00ec7308 */ /* 0x0000700000000800 */
[----:B------:R5:W1:Y:S01]  /*94a0*/  MUFU.EX2 R234, R28 ;  /* 0x0000001c00ea7308 */ /* 0x000a620000000800 */
[----:B0-----:R-:W-:Y:S01]  /*94b0*/  FADD R27, R20, R25 ;  /* 0x00000019141b7221 */ /* 0x001fe20000000000 */
[----:B------:R-:W-:-:S03]  /*94c0*/  FMUL R25, R43, 1.4426950216293334961 ;  /* 0x3fb8aa3b2b197820 */ /* 0x000fc60000400000 */
[----:B----4-:R-:W-:-:S03]  /*94d0*/  FADD R26, R18, R27 ;  /* 0x0000001b121a7221 */ /* 0x010fc60000000000 */
[----:B------:R1:W0:Y:S01]  /*94e0*/  MUFU.EX2 R235, R29 ;  /* 0x0000001d00eb7308 */ /* 0x0002220000000800 */
[----:B--2---:R-:W-:-:S04]  /*94f0*/  FADD R26, R223, R26 ;  /* 0x0000001adf1a7221 */ /* 0x004fc80000000000 */
[----:B---3--:R-:W-:Y:S01]  /*9500*/  FADD R27, R19, R26 ;  /* 0x0000001a131b7221 */ /* 0x008fe20000000000 */
[----:B------:R-:W-:Y:S02]  /*9510*/  FMUL R26, R202, 1.4426950216293334961 ;  /* 0x3fb8aa3bca1a7820 */ /* 0x000fe40000400000 */
[----:B------:R-:W2:Y:S01]  /*9520*/  MUFU.EX2 R232, R30 ;  /* 0x0000001e00e87308 */ /* 0x000ea20000000800 */
[----:B------:R-:W-:-:S04]  /*9530*/  FADD R27, R228, R27 ;  /* 0x0000001be41b7221 */ /* 0x000fc80000000000 */
[----:B-----5:R-:W-:-:S03]  /*9540*/  FADD R28, R226, R27 ;  /* 0x0000001be21c7221 */ /* 0x020fc60000000000 */
[----:B------:R-:W3:Y:S01]  /*9550*/  MUFU.EX2 R233, R31 ;  /* 0x0000001f00e97308 */ /* 0x000ee20000000800 */
[----:B------:R-:W-:-:S04]  /*9560*/  FADD R28, R231, R28 ;  /* 0x0000001ce71c7221 */ /* 0x000fc80000000000 */
[----:B------:R-:W-:-:S03]  /*9570*/  FADD R27, R229, R28 ;  /* 0x0000001ce51b7221 */ /* 0x000fc60000000000 */
[----:B------:R-:W4:Y:S01]  /*9580*/  MUFU.EX2 R230, R32 ;  /* 0x0000002000e67308 */ /* 0x000f220000000800 */
[----:B-1----:R-:W-:Y:S01]  /*9590*/  FADD R29, R236, R27 ;  /* 0x0000001bec1d7221 */ /* 0x002fe20000000000 */
[----:B------:R-:W-:-:S03]  /*95a0*/  FMUL R27, R200, 1.4426950216293334961 ;  /* 0x3fb8aa3bc81b7820 */ /* 0x000fc60000400000 */
[----:B------:R-:W-:-:S03]  /*95b0*/  FADD R28, R234, R29 ;  /* 0x0000001dea1c7221 */ /* 0x000fc60000000000 */
[----:B------:R-:W1:Y:S01]  /*95c0*/  MUFU.EX2 R227, R33 ;  /* 0x0000002100e37308 */ /* 0x000e620000000800 */
[----:B0-----:R-:W-:-:S04]  /*95d0*/  FADD R29, R235, R28 ;  /* 0x0000001ceb1d7221 */ /* 0x001fc80000000000 */
[----:B--2---:R-:W-:-:S03]  /*95e0*/  FADD R28, R232, R29 ;  /* 0x0000001de81c7221 */ /* 0x004fc60000000000 */
[----:B------:R-:W0:Y:S01]  /*95f0*/  MUFU.EX2 R225, R208 ;  /* 0x000000d000e17308 */ /* 0x000e220000000800 */
[----:B---3--:R-:W-:Y:S01]  /*9600*/  FADD R29, R233, R28 ;  /* 0x0000001ce91d7221 */ /* 0x008fe20000000000 */
[----:B------:R-:W-:-:S03]  /*9610*/  FMUL R28, R198, 1.4426950216293334961 ;  /* 0x3fb8aa3bc61c7820 */ /* 0x000fc60000400000 */
[----:B----4-:R-:W-:-:S03]  /*9620*/  FADD R30, R230, R29 ;  /* 0x0000001de61e7221 */ /* 0x010fc60000000000 */
[----:B------:R-:W2:Y:S01]  /*9630*/  MUFU.EX2 R224, R35 ;  /* 0x0000002300e07308 */ /* 0x000ea20000000800 */
[----:B-1----:R-:W-:-:S07]  /*9640*/  FADD R30, R227, R30 ;  /* 0x0000001ee31e7221 */ /* 0x002fce0000000000 */
[----:B------:R-:W1:Y:S01]  /*9650*/  MUFU.EX2 R221, R207 ;  /* 0x000000cf00dd7308 */ /* 0x000e620000000800 */
[----:B0-----:R-:W-:-:S07]  /*9660*/  FADD R29, R225, R30 ;  /* 0x0000001ee11d7221 */ /* 0x001fce0000000000 */
[----:B------:R-:W0:Y:S01]  /*9670*/  MUFU.EX2 R222, R206 ;  /* 0x000000ce00de7308 */ /* 0x000e220000000800 */
[----:B--2---:R-:W-:Y:S01]  /*9680*/  FADD R30, R224, R29 ;  /* 0x0000001de01e7221 */ /* 0x004fe20000000000 */
[----:B------:R-:W-:-:S06]  /*9690*/  FMUL R29, R52, 1.4426950216293334961 ;  /* 0x3fb8aa3b341d7820 */ /* 0x000fcc0000400000 */
        /* <DEDUP_REMOVED lines=11> */
[----:B------:R0:W3:Y:S01]  /*9750*/  MUFU.EX2 R218, R40 ;  /* 0x0000002800da7308 */ /* 0x0000e20000000800 */
[----:B--2---:R-:W-:-:S07]  /*9760*/  FADD R32, R219, R32 ;  /* 0x00000020db207221 */ /* 0x004fce0000000000 */
[----:B------:R-:W2:Y:S01]  /*9770*/  MUFU.EX2 R24, R24 ;  /* 0x0000001800187308 */ /* 0x000ea20000000800 */
[----:B-1----:R-:W-:Y:S01]  /*9780*/  FADD R31, R23, R32 ;  /* 0x00000020171f7221 */ /* 0x002fe20000000000 */
[----:B0-----:R-:W-:-:S06]  /*9790*/  SHF.R.U32.HI R40, RZ, 0x1, R0 ;  /* 0x00000001ff287819 */ /* 0x001fcc0000011600 */
[----:B------:R0:W1:Y:S01]  /*97a0*/  MUFU.EX2 R217, R42 ;  /* 0x0000002a00d97308 */ /* 0x0000620000000800 */
[----:B---3--:R-:W-:Y:S01]  /*97b0*/  FADD R33, R218, R31 ;  /* 0x0000001fda217221 */ /* 0x008fe20000000000 */
[----:B------:R-:W-:-:S06]  /*97c0*/  FMUL R31, R46, 1.4426950216293334961 ;  /* 0x3fb8aa3b2e1f7820 */ /* 0x000fcc0000400000 */
[----:B------:R-:W3:Y:S01]  /*97d0*/  MUFU.EX2 R25, R25 ;  /* 0x0000001900197308 */ /* 0x000ee20000000800 */
[----:B--2---:R-:W-:Y:S01]  /*97e0*/  FADD R32, R24, R33 ;  /* 0x0000002118207221 */ /* 0x004fe20000000000 */
[----:B0-----:R-:W-:-:S06]  /*97f0*/  IMAD.U32 R42, RZ, RZ, UR66 ;  /* 0x00000042ff2a7e24 */ /* 0x001fcc000f8e00ff */
[----:B------:R0:W2:Y:S01]  /*9800*/  MUFU.EX2 R216, R47 ;  /* 0x0000002f00d87308 */ /* 0x0000a20000000800 */
[----:B-1----:R-:W-:-:S07]  /*9810*/  FADD R32, R217, R32 ;  /* 0x00000020d9207221 */ /* 0x002fce0000000000 */
[----:B------:R-:W1:Y:S01]  /*9820*/  MUFU.EX2 R26, R26 ;  /* 0x0000001a001a7308 */ /* 0x000e620000000800 */
[----:B---3--:R-:W-:Y:S01]  /*9830*/  FADD R33, R25, R32 ;  /* 0x0000002019217221 */ /* 0x008fe20000000000 */
[----:B------:R-:W-:Y:S01]  /*9840*/  FMUL R32, R48, 1.4426950216293334961 ;  /* 0x3fb8aa3b30207820 */ /* 0x000fe20000400000 */
[----:B0-----:R-:W-:-:S04]  /*9850*/  IMAD.U32 R47, RZ, RZ, UR63 ;  /* 0x0000003fff2f7e24 */ /* 0x001fc8000f8e00ff */
[----:B------:R-:W-:Y:S01]  /*9860*/  IMAD.WIDE R46, R47, 0x2, R188 ;  /* 0x000000022f2e7825 */ /* 0x000fe200078e02bc */
[----:B------:R0:W3:Y:S03]  /*9870*/  MUFU.EX2 R215, R49 ;  /* 0x0000003100d77308 */ /* 0x0000e60000000800 */
[----:B--2---:R-:W-:-:S05]  /*9880*/  FADD R33, R216, R33 ;  /* 0x00000021d8217221 */ /* 0x004fca0000000000 */
[----:B------:R-:W2:Y:S01]  /*9890*/  MUFU.EX2 R27, R27 ;  /* 0x0000001b001b7308 */ /* 0x000ea20000000800 */
[----:B-1----:R-:W-:Y:S01]  /*98a0*/  FADD R34, R26, R33 ;  /* 0x000000211a227221 */ /* 0x002fe20000000000 */
[----:B------:R-:W-:Y:S01]  /*98b0*/  SHF.R.U32.HI R33, RZ, 0x2, R0 ;  /* 0x00000002ff217819 */ /* 0x000fe20000011600 */
[----:B0-----:R-:W-:-:S03]  /*98c0*/  IMAD.U32 R49, RZ, RZ, UR63 ;  /* 0x0000003fff317e24 */ /* 0x001fc6000f8e00ff */
[----:B------:R-:W-:Y:S02]  /*98d0*/  LOP3.LUT R35, R33, 0x38, RZ, 0xc0, !PT ;  /* 0x0000003821237812 */ /* 0x000fe400078ec0ff */
[----:B------:R0:W1:Y:S01]  /*98e0*/  MUFU.EX2 R214, R51 ;  /* 0x0000003300d67308 */ /* 0x0000620000000800 */
[----:B---3--:R-:W-:-:S07]  /*98f0*/  FADD R34, R215, R34 ;  /* 0x00000022d7227221 */ /* 0x008fce0000000000 */
[----:B------:R-:W3:Y:S01]  /*9900*/  MUFU.EX2 R28, R28 ;  /* 0x0000001c001c7308 */ /* 0x000ee20000000800 */
[----:B--2---:R-:W-:Y:S01]  /*9910*/  FADD R33, R27, R34 ;  /* 0x000000221b217221 */ /* 0x004fe20000000000 */
[----:B------:R-:W-:Y:S01]  /*9920*/  LOP3.LUT R34, R35, 0x1f, R0, 0xf8, !PT ;  /* 0x0000001f23227812 */ /* 0x000fe200078ef800 */
[----:B0-----:R-:W-:-:S04]  /*9930*/  IMAD.U32 R51, RZ, RZ, UR63 ;  /* 0x0000003fff337e24 */ /* 0x001fc8000f8e00ff */
[----:B------:R-:W-:Y:S01]  /*9940*/  IMAD.SHL.U32 R37, R34, 0x10, RZ ;  /* 0x0000001022257824 */ /* 0x000fe200078e00ff */
[----:B------:R-:W0:Y:S01]  /*9950*/  MUFU.EX2 R38, R38 ;  /* 0x0000002600267308 */ /* 0x000e220000000800 */
[----:B-1----:R-:W-:Y:S01]  /*9960*/  FADD R35, R214, R33 ;  /* 0x00000021d6237221 */ /* 0x002fe20000000000 */
[----:B------:R-:W-:Y:S01]  /*9970*/  FMUL R33, R58, 1.4426950216293334961 ;  /* 0x3fb8aa3b3a217820 */ /* 0x000fe20000400000 */
[----:B------:R-:W-:Y:S01]  /*9980*/  IMAD.WIDE R50, R51, 0x2, R196 ;  /* 0x0000000233327825 */ /* 0x000fe200078e02c4 */
[----:B------:R-:W-:-:S04]  /*9990*/  LOP3.LUT R39, R37, 0x1f0, RZ, 0xc0, !PT ;  /* 0x000001f025277812 */ /* 0x000fc800078ec0ff */
[----:B------:R-:W1:Y:S01]  /*99a0*/  MUFU.EX2 R211, R53 ;  /* 0x0000003500d37308 */ /* 0x000e620000000800 */
[----:B---3--:R-:W-:Y:S01]  /*99b0*/  FADD R34, R28, R35 ;  /* 0x000000231c227221 */ /* 0x008fe20000000000 */
[----:B------:R-:W-:-:S04]  /*99c0*/  LOP3.LUT R35, R37, 0x1b0, RZ, 0xc0, !PT ;  /* 0x000001b025237812 */ /* 0x000fc800078ec0ff */
[----:B------:R-:W-:Y:S02]  /*99d0*/  LOP3.LUT R40, R35, 0x40, R40, 0xf8, !PT ;  /* 0x0000004023287812 */ /* 0x000fe400078ef828 */
[----:B------:R-:W2:Y:S03]  /*99e0*/  MUFU.EX2 R29, R29 ;  /* 0x0000001d001d7308 */ /* 0x000ea60000000800 */
[----:B------:R-:W-:-:S05]  /*99f0*/  VIADD R41, R40, UR7 ;  /* 0x0000000728297c36 */ /* 0x000fca0008000000 */
[----:B------:R3:W4:Y:S01]  /*9a00*/  MUFU.EX2 R212, R55 ;  /* 0x0000003700d47308 */ /* 0x0007220000000800 */
[----:B0-----:R0:W-:Y:S01]  /*9a10*/  STSM.16.M88 [R41+0x8000], R38 ;  /* 0x0080002629007844 */ /* 0x0011e20000000000 */
[----:B-1----:R-:W-:Y:S01]  /*9a20*/  FADD R34, R211, R34 ;  /* 0x00000022d3227221 */ /* 0x002fe20000000000 */
[----:B------:R-:W-:Y:S03]  /*9a30*/  BAR.SYNC.DEFER_BLOCKING 0x0 ;  /* 0x0000000000007b1d */ /* 0x000fe60000010000 */
[----:B--2---:R-:W-:Y:S01]  /*9a40*/  FADD R35, R29, R34 ;  /* 0x000000221d237221 */ /* 0x004fe20000000000 */
[----:B------:R-:W-:Y:S02]  /*9a50*/  FMUL R34, R65, 1.4426950216293334961 ;  /* 0x3fb8aa3b41227820 */ /* 0x000fe40000400000 */
[----:B------:R-:W1:Y:S01]  /*9a60*/  MUFU.EX2 R30, R30 ;  /* 0x0000001e001e7308 */ /* 0x000e620000000800 */
[----:B---3--:R-:W-:-:S02]  /*9a70*/  IMAD.U32 R55, RZ, RZ, UR63 ;  /* 0x0000003fff377e24 */ /* 0x008fc4000f8e00ff */
[----:B----4-:R-:W-:-:S05]  /*9a80*/  FADD R35, R212, R35 ;  /* 0x00000023d4237221 */ /* 0x010fca0000000000 */
[----:B------:R-:W2:Y:S08]  /*9a90*/  MUFU.EX2 R209, R57 ;  /* 0x0000003900d17308 */ /* 0x000eb00000000800 */
[----:B------:R-:W3:Y:S01]  /*9aa0*/  MUFU.EX2 R31, R31 ;  /* 0x0000001f001f7308 */ /* 0x000ee20000000800 */
[----:B-1----:R-:W-:Y:S01]  /*9ab0*/  FADD R40, R30, R35 ;  /* 0x000000231e287221 */ /* 0x002fe20000000000 */
[----:B------:R-:W1:Y:S01]  /*9ac0*/  LDSM.16.M88 R39, [R39+UR7+0x8000] ;  /* 0x008000072727783b */ /* 0x000e620008000000 */
[----:B------:R-:W4:Y:S05]  /*9ad0*/  SYNCS.PHASECHK.TRANS64.TRYWAIT P0, [UR10], R42 ;  /* 0x0000002aff0075a7 */ /* 0x000f2a000800110a */
[----:B------:R-:W5:Y:S01]  /*9ae0*/  MUFU.EX2 R210, R59 ;  /* 0x0000003b00d27308 */ /* 0x000f620000000800 */
[----:B--2---:R-:W-:-:S07]  /*9af0*/  FADD R40, R209, R40 ;  /* 0x00000028d1287221 */ /* 0x004fce0000000000 */
[----:B------:R-:W2:Y:S01]  /*9b00*/  MUFU.EX2 R32, R32 ;  /* 0x0000002000207308 */ /* 0x000ea20000000800 */
[----:B---3--:R-:W-:-:S07]  /*9b10*/  FADD R35, R31, R40 ;  /* 0x000000281f237221 */ /* 0x008fce0000000000 */
[----:B------:R-:W3:Y:S01]  /*9b20*/  MUFU.EX2 R207, R61 ;  /* 0x0000003d00cf7308 */ /* 0x000ee20000000800 */
[----:B-----5:R-:W-:Y:S01]  /*9b30*/  FADD R37, R210, R35 ;  /* 0x00000023d2257221 */ /* 0x020fe20000000000 */
[----:B------:R-:W-:-:S06]  /*9b40*/  FMUL R35, R63, 1.4426950216293334961 ;  /* 0x3fb8aa3b3f237820 */ /* 0x000fcc0000400000 */
[----:B------:R-:W5:Y:S01]  /*9b50*/  MUFU.EX2 R33, R33 ;  /* 0x0000002100217308 */ /* 0x000f620000000800 */
[----:B--2---:R-:W-:-:S07]  /*9b60*/  FADD R40, R32, R37 ;  /* 0x0000002520287221 */ /* 0x004fce0000000000 */
[----:B------:R-:W2:Y:S01]  /*9b70*/  MUFU.EX2 R208, R56 ;  /* 0x0000003800d07308 */ /* 0x000ea20000000800 */
[----:B---3--:R-:W-:-:S07]  /*9b80*/  FADD R40, R207, R40 ;  /* 0x00000028cf287221 */ /* 0x008fce0000000000 */
[----:B------:R-:W3:Y:S01]  /*9b90*/  MUFU.EX2 R34, R34 ;  /* 0x0000002200227308 */ /* 0x000ee20000000800 */
[----:B-----5:R-:W-:-:S07]  /*9ba0*/  FADD R37, R33, R40 ;  /* 0x0000002821257221 */ /* 0x020fce0000000000 */
[----:B------:R-:W5:Y:S01]  /*9bb0*/  MUFU.EX2 R205, R54 ;  /* 0x0000003600cd7308 */ /* 0x000f620000000800 */
[----:B--2---:R-:W-:-:S07]  /*9bc0*/  FADD R37, R208, R37 ;  /* 0x00000025d0257221 */ /* 0x004fce0000000000 */
[----:B------:R-:W2:Y:S01]  /*9bd0*/  MUFU.EX2 R35, R35 ;  /* 0x0000002300237308 */ /* 0x000ea20000000800 */
[----:B---3--:R-:W-:-:S07]  /*9be0*/  FADD R40, R34, R37 ;  /* 0x0000002522287221 */ /* 0x008fce0000000000 */
[----:B------:R-:W3:Y:S01]  /*9bf0*/  MUFU.EX2 R206, R45 ;  /* 0x0000002d00ce7308 */ /* 0x000ee20000000800 */
[----:B-----5:R-:W-:-:S04]  /*9c00*/  FADD R40, R205, R40 ;  /* 0x00000028cd287221 */ /* 0x020fc80000000000 */
[----:B--2---:R-:W-:-:S04]  /*9c10*/  FADD R37, R35, R40 ;  /* 0x0000002823257221 */ /* 0x004fc80000000000 */
[----:B---3--:R-:W-:-:S05]  /*9c20*/  FADD R37, R206, R37 ;  /* 0x00000025ce257221 */ /* 0x008fca0000000000 */
[----:B------:R0:W2:Y:S01]  /*9c30*/  SHFL.BFLY PT, R40, R37, 0x10, 0x1f ;  /* 0x0e001f0025287f89 */ /* 0x0000a200000e0000 */
[----:B-1--4-:R-:W-:Y:S05]  /*9c40*/  @!P0 BRA `(.L_x_15) ;  /* 0x00000028008c8947 */ /* 0x012fea0003800000 */
.L_x_24:
[----:B------:R-:W-:Y:S01]  /*9c50*/  IMAD.U32 R57, RZ, RZ, UR63 ;  /* 0x0000003fff397e24 */ /* 0x000fe2000f8e00ff */
[----:B0-----:R0:W3:Y:S01]  /*9c60*/  LDG.E.U16 R41, desc[UR22][R50.64] ;  /* 0x0000001632297981 */ /* 0x0010e2000c1e1500 */
[----:B------:R-:W-:Y:S02]  /*9c70*/  IMAD.U32 R53, RZ, RZ, UR63 ;  /* 0x0000003fff357e24 */ /* 0x000fe4000f8e00ff */
[----:B------:R-:W-:Y:S01]  /*9c80*/  IMAD.U32 R45, RZ, RZ, UR63 ;  /* 0x0000003fff2d7e24 */ /* 0x000fe2000f8e00ff */
[----:B------:R-:W4:Y:S01]  /*9c90*/  LDG.E.U16 R42, desc[UR22][R46.64] ;  /* 0x000000162e2a7981 */ /* 0x000f22000c1e1500 */
[----:B------:R-:W-:Y:S02]  /*9ca0*/  IMAD.U32 R63, RZ, RZ, UR63 ;  /* 0x0000003fff3f7e24 */ /* 0x000fe4000f8e00ff */
[----:B------:R-:W-:-:S04]  /*9cb0*/  IMAD.WIDE R56, R57, 0x2, R164 ;  /* 0x0000000239387825 */ /* 0x000fc800078e02a4 */
[----:B------:R-:W-:-:S04]  /*9cc0*/  IMAD.WIDE R52, R53, 0x2, R156 ;  /* 0x0000000235347825 */ /* 0x000fc800078e029c */
[----:B------:R-:W-:Y:S01]  /*9cd0*/  IMAD.WIDE R54, R55, 0x2, R180 ;  /* 0x0000000237367825 */ /* 0x000fe200078e02b4 */
[----:B------:R-:W5:Y:S03]  /*9ce0*/  LDG.E.U16 R46, desc[UR22][R52.64] ;  /* 0x00000016342e7981 */ /* 0x000f66000c1e1500 */
[----:B------:R-:W-:Y:S01]  /*9cf0*/  IMAD.U32 R59, RZ, RZ, UR63 ;  /* 0x0000003fff3b7e24 */ /* 0x000fe2000f8e00ff */
[----:B--2---:R-:W2:Y:S01]  /*9d00*/  LDG.E.U16 R43, desc[UR22][R54.64] ;  /* 0x00000016362b7981 */ /* 0x004ea2000c1e1500 */
[----:B0-----:R-:W-:-:S03]  /*9d10*/  IMAD.WIDE R50, R45, 0x2, R148 ;  /* 0x000000022d327825 */ /* 0x001fc600078e0294 */
[----:B------:R0:W2:Y:S01]  /*9d20*/  LDG.E.U16 R45, desc[UR22][R56.64] ;  /* 0x00000016382d7981 */ /* 0x0000a2000c1e1500 */
[----:B------:R-:W-:Y:S02]  /*9d30*/  IMAD.U32 R65, RZ, RZ, UR63 ;  /* 0x0000003fff417e24 */ /* 0x000fe4000f8e00ff */
[----:B------:R-:W-:Y:S01]  /*9d40*/  IMAD.U32 R61, RZ, RZ, UR63 ;  /* 0x0000003fff3d7e24 */ /* 0x000fe2000f8e00ff */
[----:B------:R-:W2:Y:S01]  /*9d50*/  LDG.E.U16 R47, desc[UR22][R50.64] ;  /* 0x00000016322f7981 */ /* 0x000ea2000c1e1500 */
[----:B------:R-:W-:-:S04]  /*9d60*/  IMAD.WIDE R62, R63, 0x2, R186 ;  /* 0x000000023f3e7825 */ /* 0x000fc800078e02ba */
[----:B------:R-:W-:-:S04]  /*9d70*/  IMAD.WIDE R48, R49, 0x2, R172 ;  /* 0x0000000231307825 */ /* 0x000fc800078e02ac */
[----:B------:R-:W-:Y:S01]  /*9d80*/  IMAD.WIDE R58, R59, 0x2, R140 ;  /* 0x000000023b3a7825 */ /* 0x000fe200078e028c */
[----:B------:R1:W2:Y:S03]  /*9d90*/  LDG.E.U16 R50, desc[UR22][R62.64] ;  /* 0x000000163e327981 */ /* 0x0002a6000c1e1500 */
[----:B------:R-:W-:Y:S01]  /*9da0*/  IMAD.U32 R199, RZ, RZ, UR63 ;  /* 0x0000003fffc77e24 */ /* 0x000fe2000f8e00ff */
[----:B------:R-:W2:Y:S01]  /*9db0*/  LDG.E.U16 R44, desc[UR22][R48.64] ;  /* 0x00000016302c7981 */ /* 0x000ea2000c1e1500 */
[----:B0-----:R-:W-:-:S04]  /*9dc0*/  IMAD.WIDE R56, R65, 0x2, R170 ;  /* 0x0000000241387825 */ /* 0x001fc800078e02aa */
[----:B------:R-:W-:Y:S01]  /*9dd0*/  IMAD.U32 R53, RZ, RZ, UR63 ;  /* 0x0000003fff357e24 */ /* 0x000fe2000f8e00ff */
[----:B------:R-:W2:Y:S01]  /*9de0*/  LDG.E.U16 R52, desc[UR22][R56.64] ;  /* 0x0000001638347981 */ /* 0x000ea2000c1e1500 */
[----:B------:R-:W-:-:S03]  /*9df0*/  IMAD.WIDE R54, R61, 0x2, R194 ;  /* 0x000000023d367825 */ /* 0x000fc600078e02c2 */
[----:B------:R0:W2:Y:S01]  /*9e00*/  LDG.E.U16 R48, desc[UR22][R58.64] ;  /* 0x000000163a307981 */ /* 0x0000a2000c1e1500 */
[----:B------:R-:W-:-:S03]  /*9e10*/  IMAD.WIDE R64, R65, 0x2, R162 ;  /* 0x0000000241407825 */ /* 0x000fc600078e02a2 */
[----:B------:R0:W2:Y:S01]  /*9e20*/  LDG.E.U16 R49, desc[UR22][R54.64] ;  /* 0x0000001636317981 */ /* 0x0000a2000c1e1500 */
[----:B-1----:R-:W-:-:S04]  /*9e30*/  IMAD.WIDE R62, R199, 0x2, R138 ;  /* 0x00000002c73e7825 */ /* 0x002fc800078e028a */
[----:B------:R-:W-:Y:S01]  /*9e40*/  IMAD.U32 R201, RZ, RZ, UR63 ;  /* 0x0000003fffc97e24 */ /* 0x000fe2000f8e00ff */
[----:B------:R-:W2:Y:S01]  /*9e50*/  LDG.E.U16 R56, desc[UR22][R62.64] ;  /* 0x000000163e387981 */ /* 0x000ea2000c1e1500 */
[----:B------:R-:W-:-:S04]  /*9e60*/  IMAD.WIDE R60, R61, 0x2, R178 ;  /* 0x000000023d3c7825 */ /* 0x000fc800078e02b2 */
[----:B0-----:R-:W-:Y:S01]  /*9e70*/  IMAD.WIDE R58, R53, 0x2, R154 ;  /* 0x00000002353a7825 */ /* 0x001fe200078e029a */
[----:B------:R-:W2:Y:S03]  /*9e80*/  LDG.E.U16 R51, desc[UR22][R60.64] ;  /* 0x000000163c337981 */ /* 0x000ea6000c1e1500 */
[----:B------:R-:W-:Y:S01]  /*9e90*/  IMAD.U32 R241, RZ, RZ, UR63 ;  /* 0x0000003ffff17e24 */ /* 0x000fe2000f8e00ff */
[----:B------:R0:W2:Y:S01]  /*9ea0*/  LDG.E.U16 R53, desc[UR22][R64.64] ;  /* 0x0000001640357981 */ /* 0x0000a2000c1e1500 */
[----:B------:R-:W-:Y:S02]  /*9eb0*/  IMAD.U32 R55, RZ, RZ, UR63 ;  /* 0x0000003fff377e24 */ /* 0x000fe4000f8e00ff */
[----:B------:R-:W-:Y:S01]  /*9ec0*/  IMAD.U32 R67, RZ, RZ, UR63 ;  /* 0x0000003fff437e24 */ /* 0x000fe2000f8e00ff */
[----:B------:R-:W2:Y:S01]  /*9ed0*/  LDG.E.U16 R54, desc[UR22][R58.64] ;  /* 0x000000163a367981 */ /* 0x000ea2000c1e1500 */
[----:B------:R-:W-:-:S04]  /*9ee0*/  IMAD.WIDE R198, R199, 0x2, R184 ;  /* 0x00000002c7c67825 */ /* 0x000fc800078e02b8 */
[----:B------:R-:W-:Y:S02]  /*9ef0*/  IMAD.U32 R203, RZ, RZ, UR63 ;  /* 0x0000003fffcb7e24 */ /* 0x000fe4000f8e00ff */
[----:B0-----:R-:W-:Y:S01]  /*9f00*/  IMAD.WIDE R64, R201, 0x2, R176 ;  /* 0x00000002c9407825 */ /* 0x001fe200078e02b0 */
[----:B------:R-:W2:Y:S03]  /*9f10*/  LDG.E.U16 R58, desc[UR22][R198.64] ;  /* 0x00000016c63a7981 */ /* 0x000ea6000c1e1500 */
[----:B------:R-:W-:Y:S02]  /*9f20*/  IMAD.U32 R63, RZ, RZ, UR63 ;  /* 0x0000003fff3f7e24 */ /* 0x000fe4000f8e00ff */
[----:B------:R-:W-:Y:S01]  /*9f30*/  IMAD.WIDE R240, R241, 0x2, R144 ;  /* 0x00000002f1f07825 */ /* 0x000fe200078e0290 */
[----:B------:R0:W2:Y:S03]  /*9f40*/  LDG.E.U16 R59, desc[UR22][R64.64] ;  /* 0x00000016403b7981 */ /* 0x0000a6000c1e1500 */
[----:B------:R-:W-:-:S02]  /*9f50*/  IMAD.U32 R239, RZ, RZ, UR63 ;  /* 0x0000003fffef7e24 */ /* 0x000fc4000f8e00ff */
[----:B------:R-:W-:-:S04]  /*9f60*/  IMAD.WIDE R60, R55, 0x2, R192 ;  /* 0x00000002373c7825 */ /* 0x000fc800078e02c0 */
[----:B------:R-:W-:Y:S01]  /*9f70*/  IMAD.WIDE R66, R67, 0x2, R146 ;  /* 0x0000000243427825 */ /* 0x000fe200078e0292 */
[----:B------:R-:W2:Y:S03]  /*9f80*/  LDG.E.U16 R57, desc[UR22][R60.64] ;  /* 0x000000163c397981 */ /* 0x000ea6000c1e1500 */
[----:B------:R-:W-:Y:S01]  /*9f90*/  IMAD.WIDE R202, R203, 0x2, R168 ;  /* 0x00000002cbca7825 */ /* 0x000fe200078e02a8 */
[----:B------:R-:W2:Y:S03]  /*9fa0*/  LDG.E.U16 R55, desc[UR22][R66.64] ;  /* 0x0000001642377981 */ /* 0x000ea6000c1e1500 */
[----:B------:R-:W-:Y:S01]  /*9fb0*/  IMAD.WIDE R200, R201, 0x2, R160 ;  /* 0x00000002c9c87825 */ /* 0x000fe200078e02a0 */
[----:B------:R-:W2:Y:S03]  /*9fc0*/  LDG.E.U16 R60, desc[UR22][R202.64] ;  /* 0x00000016ca3c7981 */ /* 0x000ea6000c1e1500 */
[----:B0-----:R-:W-:-:S02]  /*9fd0*/  IMAD.U32 R65, RZ, RZ, UR63 ;  /* 0x0000003fff417e24 */ /* 0x001fc4000f8e00ff */
[----:B------:R-:W-:Y:S01]  /*9fe0*/  IMAD.U32 R237, RZ, RZ, UR63 ;  /* 0x0000003fffed7e24 */ /* 0x000fe2000f8e00ff */
[----:B------:R-:W2:Y:S01]  /*9ff0*/  LDG.E.U16 R61, desc[UR22][R200.64] ;  /* 0x00000016c83d7981 */ /* 0x000ea2000c1e1500 */
[----:B------:R-:W-:-:S03]  /*a000*/  IMAD.WIDE R198, R63, 0x2, R136 ;  /* 0x000000023fc67825 */ /* 0x000fc600078e0288 */
[----:B------:R0:W2:Y:S01]  /*a010*/  LDG.E.U16 R63, desc[UR22][R240.64] ;  /* 0x00000016f03f7981 */ /* 0x0000a2000c1e1500 */
[----:B------:R-:W-:-:S03]  /*a020*/  IMAD.WIDE R238, R239, 0x2, R190 ;  /* 0x00000002efee7825 */ /* 0x000fc600078e02be */
[----:B------:R-:W2:Y:S01]  /*a030*/  LDG.E.U16 R64, desc[UR22][R198.64] ;  /* 0x00000016c6407981 */ /* 0x000ea2000c1e1500 */
[----:B------:R-:W-:Y:S02]  /*a040*/  IMAD.U32 R247, RZ, RZ, UR63 ;  /* 0x0000003ffff77e24 */ /* 0x000fe4000f8e00ff */
[----:B------:R-:W-:Y:S02]  /*a050*/  IMAD.U32 R245, RZ, RZ, UR63 ;  /* 0x0000003ffff57e24 */ /* 0x000fe4000f8e00ff */
[----:B------:R-:W-:Y:S02]  /*a060*/  IMAD.U32 R243, RZ, RZ, UR63 ;  /* 0x0000003ffff37e24 */ /* 0x000fe4000f8e00ff */
[----:B0-----:R-:W-:Y:S02]  /*a070*/  IMAD.U32 R241, RZ, RZ, UR63 ;  /* 0x0000003ffff17e24 */ /* 0x001fe4000f8e00ff */
[----:B------:R-:W-:-:S04]  /*a080*/  IMAD.WIDE R66, R237, 0x2, R152 ;  /* 0x00000002ed427825 */ /* 0x000fc800078e0298 */
[----:B------:R-:W-:Y:S01]  /*a090*/  IMAD.WIDE R202, R65, 0x2, R182 ;  /* 0x0000000241ca7825 */ /* 0x000fe200078e02b6 */
[----:B------:R-:W2:Y:S03]  /*a0a0*/  LDG.E.U16 R62, desc[UR22][R66.64] ;  /* 0x00000016423e7981 */ /* 0x000ea6000c1e1500 */
[----:B------:R-:W-:Y:S01]  /*a0b0*/  IMAD.WIDE R200, R237, 0x2, R174 ;  /* 0x00000002edc87825 */ /* 0x000fe200078e02ae */
[----:B------:R0:W2:Y:S03]  /*a0c0*/  LDG.E.U16 R65, desc[UR22][R238.64] ;  /* 0x00000016ee417981 */ /* 0x0000a6000c1e1500 */
[----:B------:R-:W-:Y:S01]  /*a0d0*/  IMAD.WIDE R246, R247, 0x2, R166 ;  /* 0x00000002f7f67825 */ /* 0x000fe200078e02a6 */
[----:B------:R1:W2:Y:S03]  /*a0e0*/  LDG.E.U16 R66, desc[UR22][R202.64] ;  /* 0x00000016ca427981 */ /* 0x0002a6000c1e1500 */
[----:B------:R-:W-:Y:S01]  /*a0f0*/  IMAD.WIDE R244, R245, 0x2, R158 ;  /* 0x00000002f5f47825 */ /* 0x000fe200078e029e */
[----:B------:R-:W2:Y:S03]  /*a100*/  LDG.E.U16 R67, desc[UR22][R200.64] ;  /* 0x00000016c8437981 */ /* 0x000ea6000c1e1500 */
[----:B------:R-:W-:Y:S01]  /*a110*/  IMAD.WIDE R242, R243, 0x2, R150 ;  /* 0x00000002f3f27825 */ /* 0x000fe200078e0296 */
[----:B------:R-:W2:Y:S03]  /*a120*/  LDG.E.U16 R198, desc[UR22][R246.64] ;  /* 0x00000016f6c67981 */ /* 0x000ea6000c1e1500 */
[----:B------:R-:W-:Y:S01]  /*a130*/  IMAD.WIDE R240, R241, 0x2, R142 ;  /* 0x00000002f1f07825 */ /* 0x000fe200078e028e */
[----:B------:R1:W2:Y:S03]  /*a140*/  LDG.E.U16 R199, desc[UR22][R244.64] ;  /* 0x00000016f4c77981 */ /* 0x0002a6000c1e1500 */
[----:B0-----:R-:W-:Y:S01]  /*a150*/  IMAD.WIDE R238, R237, 0x2, R134 ;  /* 0x00000002edee7825 */ /* 0x001fe200078e0286 */
[----:B------:R-:W2:Y:S04]  /*a160*/  LDG.E.U16 R200, desc[UR22][R242.64] ;  /* 0x00000016f2c87981 */ /* 0x000ea8000c1e1500 */
[----:B------:R-:W2:Y:S04]  /*a170*/  LDG.E.U16 R201, desc[UR22][R240.64] ;  /* 0x00000016f0c97981 */ /* 0x000ea8000c1e1500 */
[----:B------:R-:W2:Y:S01]  /*a180*/  LDG.E.U16 R202, desc[UR22][R238.64] ;  /* 0x00000016eeca7981 */ /* 0x000ea2000c1e1500 */
[----:B------:R-:W-:-:S02]  /*a190*/  LOP3.LUT R204, R0, 0x3f, RZ, 0xc0, !PT ;  /* 0x0000003f00cc7812 */ /* 0x000fc400078ec0ff */
[----:B------:R-:W-:Y:S02]  /*a1a0*/  LOP3.LUT R237, R0, 0x3f, RZ, 0xc0, !PT ;  /* 0x0000003f00ed7812 */ /* 0x000fe400078ec0ff */
[----:B-1----:R-:W-:Y:S01]  /*a1b0*/  SHF.R.S32.HI R203, RZ, 0x7, R0 ;  /* 0x00000007ffcb7819 */ /* 0x002fe20000011400 */
[----:B------:R-:W-:Y:S02]  /*a1c0*/  IMAD.SHL.U32 R204, R204, 0x2, RZ ;  /* 0x00000002cccc7824 */ /* 0x000fe400078e00ff */
[----:B------:R-:W-:Y:S01]  /*a1d0*/  IMAD.SHL.U32 R244, R237, 0x2, RZ ;  /* 0x00000002edf47824 */ /* 0x000fe200078e00ff */
[----:B------:R-:W-:Y:S02]  /*a1e0*/  SGXT R203, R203, 0x1 ;  /* 0x00000001cbcb781a */ /* 0x000fe40000000200 */
[----:B------:R-:W-:Y:S01]  /*a1f0*/  F2FP.BF16.F32.PACK_AB R33, R208, R33 ;  /* 0x00000021d021723e */ /* 0x000fe200000010ff */
[----:B------:R-:W-:Y:S01]  /*a200*/  IMAD.SHL.U32 R208, R0, 0x80, RZ ;  /* 0x0000008000d07824 */ /* 0x000fe200078e00ff */
[----:B------:R-:W-:-:S02]  /*a210*/  LOP3.LUT R237, R204, 0x90, R203, 0x78, !PT ;  /* 0x00000090cced7812 */ /* 0x000fc400078e78cb */
[----:B------:R-:W-:Y:S01]  /*a220*/  LOP3.LUT R203, R244, 0x90, R203, 0x78, !PT ;  /* 0x00000090f4cb7812 */ /* 0x000fe200078e78cb */
[----:B------:R-:W-:Y:S01]  /*a230*/  IMAD.SHL.U32 R204, R0, 0x80, RZ ;  /* 0x0000008000cc7824 */ /* 0x000fe200078e00ff */
[----:B------:R-:W-:Y:S02]  /*a240*/  F2FP.BF16.F32.PACK_AB R6, R9, R6 ;  /* 0x000000060906723e */ /* 0x000fe400000010ff */
[----:B------:R-:W-:Y:S02]  /*a250*/  F2FP.BF16.F32.PACK_AB R5, R10, R5 ;  /* 0x000000050a05723e */ /* 0x000fe400000010ff */
[----:B------:R-:W-:Y:S02]  /*a260*/  F2FP.BF16.F32.PACK_AB R7, R12, R7 ;  /* 0x000000070c07723e */ /* 0x000fe400000010ff */
[----:B------:R-:W-:Y:S02]  /*a270*/  F2FP.BF16.F32.PACK_AB R8, R13, R8 ;  /* 0x000000080d08723e */ /* 0x000fe400000010ff */
[----:B------:R-:W-:-:S02]  /*a280*/  F2FP.BF16.F32.PACK_AB R9, R16, R11 ;  /* 0x0000000b1009723e */ /* 0x000fc400000010ff */
        /* <DEDUP_REMOVED lines=26> */
[----:B------:R-:W-:Y:S02]  /*a430*/  LOP3.LUT R203, R203, 0x2000, R208, 0xf8, !PT ;  /* 0x00002000cbcb7812 */ /* 0x000fe400078ef8d0 */
[----:B------:R-:W-:Y:S01]  /*a440*/  LOP3.LUT R204, R237, 0x2000, R204, 0xf8, !PT ;  /* 0x00002000edcc7812 */ /* 0x000fe200078ef8cc */
[----:B------:R-:W-:Y:S01]  /*a450*/  STTM.16dp32bit_t0_t15.x32 tmem[UR14], R4 ;  /* 0x00000004000079ed */ /* 0x000fe20008a8000e */
[----:B------:R0:W-:Y:S01]  /*a460*/  STTM.16dp32bit_t16_t31.x32 tmem[UR14+0x20], R4 ;  /* 0x00002004000079ed */ /* 0x0001e20008aa000e */
[C---:B------:R-:W-:Y:S02]  /*a470*/  LOP3.LUT R205, R203.reuse, 0x20, RZ, 0x3c, !PT ;  /* 0x00000020cbcd7812 */ /* 0x040fe400078e3cff */
[----:B---3--:R-:W-:Y:S04]  /*a480*/  STS.U16 [R204+UR7+0xc000], R41 ;  /* 0x00c00029cc007988 */ /* 0x008fe80008000407 */
[----:B----4-:R-:W-:Y:S04]  /*a490*/  STS.U16 [R204+UR7+0xc400], R42 ;  /* 0x00c4002acc007988 */ /* 0x010fe80008000407 */
[----:B-----5:R-:W-:Y:S01]  /*a4a0*/  STS.U16 [R204+UR7+0xd400], R46 ;  /* 0x00d4002ecc007988 */ /* 0x020fe20008000407 */
[----:B0-----:R-:W-:-:S02]  /*a4b0*/  LOP3.LUT R4, R203, 0x40, RZ, 0x3c, !PT ;  /* 0x00000040cb047812 */ /* 0x001fc400078e3cff */
[----:B------:R-:W-:Y:S01]  /*a4c0*/  LOP3.LUT R203, R203, 0x60, RZ, 0x3c, !PT ;  /* 0x00000060cbcb7812 */ /* 0x000fe200078e3cff */
[----:B--2---:R-:W-:Y:S04]  /*a4d0*/  STS.U16 [R204+UR7+0xc800], R43 ;  /* 0x00c8002bcc007988 */ /* 0x004fe80008000407 */
        /* <DEDUP_REMOVED lines=28> */
[----:B------:R-:W2:Y:S02]  /*a6a0*/  FENCE.VIEW.ASYNC.T ;  /* 0x00000000000073c6 */ /* 0x000ea40000000200 */
[----:B--2---:R-:W-:Y:S06]  /*a6b0*/  BAR.SYNC.DEFER_BLOCKING 0x0 ;  /* 0x0000000000007b1d */ /* 0x004fec0000010000 */
[----:B0-----:R-:W0:Y:S01]  /*a6c0*/  LDTM.x32 R4, tmem[UR9] ;  /* 0x00000009000479ee */ /* 0x001e2200082c0000 */
[----:B------:R-:W-:Y:S01]  /*a6d0*/  NOP ;  /* 0x0000000000007918 */ /* 0x000fe20000000000 */
        /* <DEDUP_REMOVED lines=32> */
[----:B------:R1:W-:Y:S01]  /*a8e0*/  STTM.x32 tmem[UR9], R4 ;  /* 0x00000004000079ed */ /* 0x0003e200082c0009 */
[----:B------:R-:W0:Y:S02]  /*a8f0*/  FENCE.VIEW.ASYNC.T ;  /* 0x00000000000073c6 */ /* 0x000e240000000200 */
[----:B0-----:R-:W-:Y:S06]  /*a900*/  BAR.SYNC.DEFER_BLOCKING 0x0 ;  /* 0x0000000000007b1d */ /* 0x001fec0000010000 */
[----:B------:R0:W-:Y:S06]  /*a910*/  MEMBAR.ALL.CTA ;  /* 0x0000000000007992 */ /* 0x0001ec0000008000 */
[----:B0-----:R-:W0:Y:S01]  /*a920*/  FENCE.VIEW.ASYNC.S ;  /* 0x00000000000073c6 */ /* 0x001e220000000000 */
[----:B------:R-:W-:Y:S01]  /*a930*/  ULEA UR10, UR15, UR7, 0x3 ;  /* 0x000000070f0a7291 */ /* 0x000fe2000f8e18ff */
[----:B------:R-:W-:Y:S01]  /*a940*/  FADD R37, R37, R40 ;  /* 0x0000002825257221 */ /* 0x000fe20000000000 */
[----:B------:R-:W-:-:S02]  /*a950*/  UMOV UR66, UR64 ;  /* 0x0000004000427c82 */ /* 0x000fc40008000000 */
[----:B------:R-:W-:Y:S01]  /*a960*/  UIADD3 UR10, UPT, UPT, UR10, 0x10000, URZ ;  /* 0x000100000a0a7890 */ /* 0x000fe2000fffe0ff */
[----:B0-----:R-:W-:Y:S06]  /*a970*/  BAR.SYNC.DEFER_BLOCKING 0x0 ;  /* 0x0000000000007b1d */ /* 0x001fec0000010000 */
[----:B------:R-:W-:Y:S05]  /*a980*/  BRA.U UP3, `(.L_x_16) ;  /* 0x0000000103987547 */ /* 0x000fea000b800000 */
[----:B------:R-:W-:Y:S02]  /*a990*/  UIADD3 UR69, UPT, UPT, UR8, 0xc8, URZ ;  /* 0x000000c808457890 */ /* 0x000fe4000fffe0ff */
[----:B------:R-:W-:Y:S02]  /*a9a0*/  UIADD3 UR70, UPT, UPT, UR8, 0xd0, URZ ;  /* 0x000000d008467890 */ /* 0x000fe4000fffe0ff */
[----:B------:R-:W-:Y:S02]  /*a9b0*/  UIADD3 UR71, UPT, UPT, UR8, 0xd8, URZ ;  /* 0x000000d808477890 */ /* 0x000fe4000fffe0ff */
[----:B------:R-:W-:Y:S02]  /*a9c0*/  UIADD3 UR72, UPT, UPT, UR8, 0xe0, URZ ;  /* 0x000000e008487890 */ /* 0x000fe4000fffe0ff */
[----:B------:R-:W-:Y:S02]  /*a9d0*/  UIADD3 UR73, UPT, UPT, UR8, 0xe8, URZ ;  /* 0x000000e808497890 */ /* 0x000fe4000fffe0ff */
[----:B------:R-:W-:Y:S01]  /*a9e0*/  UIADD3 UR74, UPT, UPT, UR8, 0xf0, URZ ;  /* 0x000000f0084a7890 */ /* 0x000fe2000fffe0ff */
[----:B------:R-:W-:Y:S01]  /*a9f0*/  UMOV UR4, 0x0 ;  /* 0x0000000000047882 */ /* 0x000fe20000000000 */
[----:B------:R-:W-:Y:S01]  /*aa00*/  UMOV UR5, 0x8100490 ;  /* 0x0810049000057882 */ /* 0x000fe20000000000 */
[----:B------:R-:W-:Y:S01]  /*aa10*/  UMOV UR56, UR21 ;  /* 0x0000001500387c82 */ /* 0x000fe20008000000 */
[----:B------:R-:W-:Y:S01]  /*aa20*/  UMOV UR57, 0x40004040 ;  /* 0x4000404000397882 */ /* 0x000fe20000000000 */
[----:B------:R-:W-:-:S02]  /*aa30*/  UIADD3 UR75, UPT, UPT, UR8, 0xf8, URZ ;  /* 0x000000f8084b7890 */ /* 0x000fc4000fffe0ff */
        /* <DEDUP_REMOVED lines=16> */
[----:B0-----:R-:W-:Y:S01]  /*ab40*/  UMOV UR4, UR10 ;  /* 0x0000000a00047c82 */ /* 0x001fe20008000000 */
[----:B------:R-:W-:Y:S01]  /*ab50*/  UMOV UR5, URZ ;  /* 0x000000ff00057c82 */ /* 0x000fe20008000000 */
[----:B------:R2:W-:Y:S01]  /*ab60*/  UTCHMMA tmem[UR72], gdesc[UR42], tmem[UR8], tmem[UR54], idesc[UR55], UPT ;  /* 0x00ff362a480079ea */ /* 0x0005e2000b800008 */
[----:B------:R-:W-:Y:S01]  /*ab70*/  UMOV UR58, 0x0 ;  /* 0x00000000003a7882 */ /* 0x000fe20000000000 */
[----:B------:R-:W-:Y:S01]  /*ab80*/  UMOV UR59, 0x8100490 ;  /* 0x08100490003b7882 */ /* 0x000fe20000000000 */
[----:B------:R2:W-:Y:S01]  /*ab90*/  UTCHMMA tmem[UR73], gdesc[UR44], tmem[UR8], tmem[UR52], idesc[UR53], UPT ;  /* 0x00ff342c490079ea */ /* 0x0005e2000b800008 */
[----:B------:R-:W-:Y:S01]  /*aba0*/  UMOV UR4, UR4 ;  /* 0x0000000400047c82 */ /* 0x000fe20008000000 */
[----:B------:R2:W-:Y:S01]  /*abb0*/  UTCHMMA tmem[UR74], gdesc[UR46], tmem[UR8], tmem[UR50], idesc[UR51], UPT ;  /* 0x00ff322e4a0079ea */ /* 0x0005e2000b800008 */
[----:B------:R2:W-:Y:S01]  /*abc0*/  UTCHMMA tmem[UR75], gdesc[UR48], tmem[UR8], tmem[UR58], idesc[UR59], UPT ;  /* 0x00ff3a304b0079ea */ /* 0x0005e2000b800008 */
[----:B------:R2:W-:Y:S01]  /*abd0*/  UTCBAR [UR4], URZ ;  /* 0x000000ff040073e9 */ /* 0x0005e200080000ff */
[----:B------:R-:W-:Y:S01]  /*abe0*/  NOP ;  /* 0x0000000000007918 */ /* 0x000fe20000000000 */
.L_x_16:
[----:B------:R-:W-:Y:S01]  /*abf0*/  UISETP.GE.U32.AND UP0, UPT, UR67, UR6, UPT ;  /* 0x000000064300728c */ /* 0x000fe2000bf06070 */
[----:B------:R-:W-:Y:S01]  /*ac00*/  FFMA R69, R38, R69, R37 ;  /* 0x0000004526457223 */ /* 0x000fe20000000025 */
[----:B------:R-:W-:Y:S01]  /*ac10*/  UIADD3 UR15, UPT, UPT, UR15, 0x1, URZ ;  /* 0x000000010f0f7890 */ /* 0x000fe2000fffe0ff */
[----:B-1----:R-:W-:Y:S01]  /*ac20*/  IMAD.MOV.U32 R199, RZ, RZ, R36 ;  /* 0x000000ffffc77224 */ /* 0x002fe200078e0024 */
[----:B------:R-:W-:Y:S02]  /*ac30*/  UISETP.GE.U32.AND.EX UP0, UPT, UR68, URZ, UPT, UP0 ;  /* 0x000000ff4400728c */ /* 0x000fe4000bf06100 */
[----:B------:R-:W-:Y:S02]  /*ac40*/  UISETP.GT.AND UP4, UPT, UR15, 0x1, UPT ;  /* 0x000000010f00788c */ /* 0x000fe4000bf84270 */
[----:B------:R-:W-:Y:S02]  /*ac50*/  UIADD3 UR63, UPT, UPT, UR18, UR63, URZ ;  /* 0x0000003f123f7290 */ /* 0x000fe4000fffe0ff */
[----:B--2---:R-:W-:-:S02]  /*ac60*/  USEL UR64, URZ, 0x1, !UP4 ;  /* 0x00000001ff407887 */ /* 0x004fc4000e000000 */
[----:B------:R-:W-:Y:S02]  /*ac70*/  UIADD3 UR62, UPT, UPT, UR19, UR62, URZ ;  /* 0x0000003e133e7290 */ /* 0x000fe4000fffe0ff */
[----:B------:R-:W-:Y:S02]  /*ac80*/  USEL UR15, UR15, URZ, !UP4 ;  /* 0x000000ff0f0f7287 */ /* 0x000fe4000e000000 */
[----:B------:R-:W-:Y:S01]  /*ac90*/  ULOP3.LUT UR64, UR66, UR64, URZ, 0x3c, !UPT ;  /* 0x0000004042407292 */ /* 0x000fe2000f8e3cff */
[----:B------:R-:W-:Y:S11]  /*aca0*/  BRA.U !UP0, `(.L_x_17) ;  /* 0xffffffb108687547 */ /* 0x000ff6000b83ffff */
.L_x_12:
[----:B0-----:R-:W-:Y:S02]  /*acb0*/  R2UR UR4, R3 ;  /* 0x00000000030472ca */ /* 0x001fe400000e0000 */
[--C-:B------:R-:W-:Y:S02]  /*acc0*/  SHF.R.U32.HI R3, RZ, 0x2, R0.reuse ;  /* 0x00000002ff037819 */ /* 0x100fe40000011600 */
[----:B--2---:R-:W-:Y:S02]  /*acd0*/  SHF.R.U32.HI R4, RZ, 0x1, R0 ;  /* 0x00000001ff047819 */ /* 0x004fe40000011600 */
[----:B------:R-:W-:-:S04]  /*ace0*/  LOP3.LUT R3, R3, 0x38, RZ, 0xc0, !PT ;  /* 0x0000003803037812 */ /* 0x000fc800078ec0ff */
[----:B------:R-:W-:-:S03]  /*acf0*/  LOP3.LUT R3, R3, 0x1f, R0, 0xf8, !PT ;  /* 0x0000001f03037812 */ /* 0x000fc600078ef800 */
[----:B------:R-:W-:Y:S02]  /*ad00*/  UISETP.GE.AND UP0, UPT, UR4, 0x1, UPT ;  /* 0x000000010400788c */ /* 0x000fe4000bf06270 */
[----:B------:R-:W-:-:S05]  /*ad10*/  IMAD.SHL.U32 R37, R3, 0x10, RZ ;  /* 0x0000001003257824 */ /* 0x000fca00078e00ff */
[----:B------:R-:W-:-:S04]  /*ad20*/  LOP3.LUT R3, R37, 0x1b0, RZ, 0xc0, !PT ;  /* 0x000001b025037812 */ /* 0x000fc800078ec0ff */
[----:B------:R-:W-:Y:S01]  /*ad30*/  LOP3.LUT R3, R3, 0x40, R4, 0xf8, !PT ;  /* 0x0000004003037812 */ /* 0x000fe200078ef804 */
[----:B------:R-:W-:Y:S06]  /*ad40*/  BRA.U !UP0, `(.L_x_18) ;  /* 0x0000000108107547 */ /* 0x000fec000b800000 */
[----:B------:R-:W-:-:S06]  /*ad50*/  USHF.L.U32 UR66, UR66, 0x1f, URZ ;  /* 0x0000001f42427899 */ /* 0x000fcc00080006ff */
[----:B------:R-:W-:-:S04]  /*ad60*/  IMAD.U32 R4, RZ, RZ, UR66 ;  /* 0x00000042ff047e24 */ /* 0x000fc8000f8e00ff */
[----:B------:R-:W0:Y:S02]  /*ad70*/  SYNCS.PHASECHK.TRANS64.TRYWAIT P0, [UR10], R4 ;  /* 0x00000004ff0075a7 */ /* 0x000e24000800110a */
[----:B0-----:R-:W-:Y:S05]  /*ad80*/  @!P0 BRA `(.L_x_19) ;  /* 0x00000018004c8947 */ /* 0x001fea0003800000 */
.L_x_18:
[----:B------:R-:W-:Y:S01]  /*ad90*/  BAR.SYNC.DEFER_BLOCKING 0x0 ;  /* 0x0000000000007b1d */ /* 0x000fe20000010000 */
[----:B------:R-:W-:Y:S01]  /*ada0*/  LOP3.LUT P0, RZ, R0, 0xff, RZ, 0xc0, !PT ;  /* 0x000000ff00ff7812 */ /* 0x000fe2000780c0ff */
[----:B------:R-:W-:Y:S01]  /*adb0*/  VIADD R3, R3, UR7 ;  /* 0x0000000703037c36 */ /* 0x000fe20008000000 */
[----:B------:R-:W-:Y:S02]  /*adc0*/  LOP3.LUT R37, R37, 0x1f0, RZ, 0xc0, !PT ;  /* 0x000001f025257812 */ /* 0x000fe400078ec0ff */
[----:B------:R-:W-:-:S03]  /*add0*/  FSETP.GEU.AND P1, PT, R69, 1.175494350822287508e-38, PT ;  /* 0x008000004500780b */ /* 0x000fc60003f2e000 */
[----:B------:R-:W0:Y:S01]  /*ade0*/  S2UR UR6, SR_CTAID.Y ;  /* 0x00000000000679c3 */ /* 0x000e220000002600 */
[C---:B------:R-:W-:Y:S01]  /*adf0*/  LOP3.LUT R42, R0.reuse, 0x80, RZ, 0xc0, !PT ;  /* 0x00000080002a7812 */ /* 0x040fe200078ec0ff */
[----:B------:R-:W0:Y:S01]  /*ae00*/  LDCU.64 UR4, c[0x0][0x3e0] ;  /* 0x00007c00ff0477ac */ /* 0x000e220008000a00 */
[----:B------:R-:W-:Y:S02]  /*ae10*/  LOP3.LUT R45, R0, 0x7f, RZ, 0xc0, !PT ;  /* 0x0000007f002d7812 */ /* 0x000fe400078ec0ff */
[----:B------:R-:W-:Y:S02]  /*ae20*/  LEA R42, R42, UR7, 0x5 ;  /* 0x000000072a2a7c11 */ /* 0x000fe4000f8e28ff */
[----:B------:R-:W-:Y:S01]  /*ae30*/  LOP3.LUT R59, R0, 0xff, RZ, 0xc0, !PT ;  /* 0x000000ff003b7812 */ /* 0x000fe200078ec0ff */
[----:B------:R-:W1:Y:S02]  /*ae40*/  LDC.64 R56, c[0x0][0x398] ;  /* 0x0000e600ff387b82 */ /* 0x000e640000000a00 */
[----:B------:R-:W-:Y:S01]  /*ae50*/  IMAD R42, R45, 0x10, R42 ;  /* 0x000000102d2a7824 */ /* 0x000fe200078e022a */
[----:B------:R-:W-:-:S05]  /*ae60*/  LEA R58, R59, UR7, 0x4 ;  /* 0x000000073b3a7c11 */ /* 0x000fca000f8e20ff */
[----:B------:R-:W2:Y:S01]  /*ae70*/  LDC R52, c[0x0][0x3e8] ;  /* 0x0000fa00ff347b82 */ /* 0x000ea20000000800 */
[----:B------:R-:W3:Y:S07]  /*ae80*/  @!P0 SYNCS.CCTL.IV [UR7+0x10000] ;  /* 0x01000000ff0089b1 */ /* 0x000eee0008000007 */
[----:B---3--:R-:W-:Y:S01]  /*ae90*/  BAR.SYNC.DEFER_BLOCKING 0x0 ;  /* 0x0000000000007b1d */ /* 0x008fe20000010000 */
[----:B0-----:R-:W-:-:S05]  /*aea0*/  UIMAD UR4, UR6, UR4, URZ ;  /* 0x00000004060472a4 */ /* 0x001fca000f8e02ff */
[----:B------:R-:W0:Y:S02]  /*aeb0*/  @!P0 SYNCS.CCTL.IV [UR7+0x10008] ;  /* 0x01000800ff0089b1 */ /* 0x000e240008000007 */
[----:B0-----:R0:W-:Y:S01]  /*aec0*/  STSM.16.M88 [R3], R69 ;  /* 0x0000004503007844 */ /* 0x0011e20000000000 */
[----:B------:R-:W-:Y:S01]  /*aed0*/  BAR.SYNC.DEFER_BLOCKING 0x0 ;  /* 0x0000000000007b1d */ /* 0x000fe20000010000 */
[----:B0-----:R-:W-:-:S05]  /*aee0*/  @!P1 FMUL R69, R69, 8388608 ;  /* 0x4b00000045459820 */ /* 0x001fca0000400000 */
[----:B------:R-:W0:Y:S01]  /*aef0*/  LDTM.x32 R4, tmem[UR9] ;  /* 0x00000009000479ee */ /* 0x000e2200082c0000 */
[C---:B------:R-:W-:Y:S01]  /*af00*/  VIADD R39, R69.reuse, 0xc0cafb0d ;  /* 0xc0cafb0d45277836 */ /* 0x040fe20000000000 */
[----:B------:R-:W-:-:S04]  /*af10*/  FSETP.NEU.AND P2, PT, R69, RZ, PT ;  /* 0x000000ff4500720b */ /* 0x000fc80003f4d000 */
[----:B------:R-:W-:-:S04]  /*af20*/  LOP3.LUT R39, R39, 0xff800000, RZ, 0xc0, !PT ;  /* 0xff80000027277812 */ /* 0x000fc800078ec0ff */
[----:B------:R-:W-:Y:S01]  /*af30*/  I2FP.F32.S32 R41, R39 ;  /* 0x0000002700297245 */ /* 0x000fe20000201400 */
[----:B------:R-:W-:Y:S01]  /*af40*/  IMAD.IADD R39, R69, 0x1, -R39 ;  /* 0x0000000145277824 */ /* 0x000fe200078e0a27 */
[----:B------:R-:W3:Y:S03]  /*af50*/  LDSM.16.M88 R38, [R37+UR7] ;  /* 0x000000072526783b */ /* 0x000ee60008000000 */
[----:B------:R-:W-:Y:S01]  /*af60*/  FADD R39, R39, -1 ;  /* 0xbf80000027277421 */ /* 0x000fe20000000000 */
[----:B------:R-:W-:Y:S01]  /*af70*/  NOP ;  /* 0x0000000000007918 */ /* 0x000fe20000000000 */
[----:B0-----:R-:W-:Y:S01]  /*af80*/  BAR.SYNC.DEFER_BLOCKING 0x0 ;  /* 0x0000000000007b1d */ /* 0x001fe20000010000 */
[C---:B---3--:R-:W-:Y:S02]  /*af90*/  FSETP.GT.AND P0, PT, |R38|.reuse, 8.50705917302346158658e+37, PT ;  /* 0x7e8000002600780b */ /* 0x048fe40003f04200 */
[----:B------:R-:W-:-:S11]  /*afa0*/  FSETP.GEU.AND P3, PT, |R38|, 1.175494350822287508e-38, PT ;  /* 0x008000002600780b */ /* 0x000fd60003f6e200 */
[----:B------:R-:W-:Y:S01]  /*afb0*/  @P0 FMUL R38, R38, 0.25 ;  /* 0x3e80000026260820 */ /* 0x000fe20000400000 */
[----:B------:R-:W-:Y:S01]  /*afc0*/  @P0 FMUL R4, R4, 0.25 ;  /* 0x3e80000004040820 */ /* 0x000fe20000400000 */
[----:B------:R-:W-:Y:S01]  /*afd0*/  @P0 FMUL R6, R6, 0.25 ;  /* 0x3e80000006060820 */ /* 0x000fe20000400000 */
[----:B------:R-:W-:Y:S01]  /*afe0*/  @P0 FMUL R7, R7, 0.25 ;  /* 0x3e80000007070820 */ /* 0x000fe20000400000 */
[----:B------:R-:W-:Y:S01]  /*aff0*/  @!P3 FMUL R38, R38, 16777216 ;  /* 0x4b8000002626b820 */ /* 0x000fe20000400000 */
[----:B------:R-:W-:Y:S01]  /*b000*/  @!P3 FMUL R4, R4, 16777216 ;  /* 0x4b8000000404b820 */ /* 0x000fe20000400000 */
[----:B------:R-:W-:Y:S01]  /*b010*/  @!P3 FMUL R6, R6, 16777216 ;  /* 0x4b8000000606b820 */ /* 0x000fe20000400000 */
[----:B------:R-:W-:Y:S01]  /*b020*/  @P0 FMUL R5, R5, 0.25 ;  /* 0x3e80000005050820 */ /* 0x000fe20000400000 */
[----:B------:R-:W0:Y:S01]  /*b030*/  MUFU.RCP R40, R38 ;  /* 0x0000002600287308 */ /* 0x000e220000001000 */
[----:B------:R-:W-:Y:S01]  /*b040*/  @P0 FMUL R8, R8, 0.25 ;  /* 0x3e80000008080820 */ /* 0x000fe20000400000 */
[----:B------:R-:W-:Y:S01]  /*b050*/  @P0 FMUL R10, R10, 0.25 ;  /* 0x3e8000000a0a0820 */ /* 0x000fe20000400000 */
[----:B------:R-:W-:Y:S01]  /*b060*/  @!P3 FMUL R7, R7, 16777216 ;  /* 0x4b8000000707b820 */ /* 0x000fe20000400000 */
[----:B------:R-:W-:Y:S01]  /*b070*/  @!P3 FMUL R5, R5, 16777216 ;  /* 0x4b8000000505b820 */ /* 0x000fe20000400000 */
[----:B------:R-:W-:Y:S01]  /*b080*/  @!P3 FMUL R8, R8, 16777216 ;  /* 0x4b8000000808b820 */ /* 0x000fe20000400000 */
[----:B------:R-:W-:Y:S01]  /*b090*/  @!P3 FMUL R10, R10, 16777216 ;  /* 0x4b8000000a0ab820 */ /* 0x000fe20000400000 */
[----:B------:R-:W-:Y:S01]  /*b0a0*/  @P0 FMUL R11, R11, 0.25 ;  /* 0x3e8000000b0b0820 */ /* 0x000fe20000400000 */
        /* <DEDUP_REMOVED lines=9> */
[C---:B0-----:R-:W-:Y:S01]  /*b140*/  FMUL R4, R40.reuse, R4 ;  /* 0x0000000428047220 */ /* 0x041fe20000400000 */
[C---:B------:R-:W-:Y:S01]  /*b150*/  FMUL R43, R40.reuse, R6 ;  /* 0x00000006282b7220 */ /* 0x040fe20000400000 */
[C---:B------:R-:W-:Y:S01]  /*b160*/  FMUL R6, R40.reuse, R7 ;  /* 0x0000000728067220 */ /* 0x040fe20000400000 */
[C---:B------:R-:W-:Y:S01]  /*b170*/  FMUL R5, R40.reuse, R5 ;  /* 0x0000000528057220 */ /* 0x040fe20000400000 */
[C---:B------:R-:W-:Y:S01]  /*b180*/  FMUL R8, R40.reuse, R8 ;  /* 0x0000000828087220 */ /* 0x040fe20000400000 */
[----:B------:R-:W-:Y:S01]  /*b190*/  FMUL R7, R40, R10 ;  /* 0x0000000a28077220 */ /* 0x000fe20000400000 */
[----:B------:R-:W-:Y:S01]  /*b1a0*/  F2FP.BF16.F32.PACK_AB R44, R43, R4 ;  /* 0x000000042b2c723e */ /* 0x000fe200000010ff */
[----:B------:R-:W-:-:S02]  /*b1b0*/  IMAD.MOV.U32 R4, RZ, RZ, 0x3dc6b27f ;  /* 0x3dc6b27fff047424 */ /* 0x000fc400078e00ff */
[----:B------:R-:W-:Y:S01]  /*b1c0*/  @!P3 FMUL R11, R11, 16777216 ;  /* 0x4b8000000b0bb820 */ /* 0x000fe20000400000 */
[----:B------:R-:W-:Y:S01]  /*b1d0*/  @!P3 FMUL R9, R9, 16777216 ;  /* 0x4b8000000909b820 */ /* 0x000fe20000400000 */
[----:B------:R-:W-:Y:S01]  /*b1e0*/  @!P3 FMUL R12, R12, 16777216 ;  /* 0x4b8000000c0cb820 */ /* 0x000fe20000400000 */
[----:B------:R-:W-:Y:S01]  /*b1f0*/  FFMA.FTZ R4, R39, R4, -0.16845393180847167969 ;  /* 0xbe2c7f3027047423 */ /* 0x000fe20000010004 */
[----:B------:R-:W-:Y:S01]  /*b200*/  @!P3 FMUL R14, R14, 16777216 ;  /* 0x4b8000000e0eb820 */ /* 0x000fe20000400000 */
[----:B------:R-:W-:Y:S01]  /*b210*/  @!P3 FMUL R13, R13, 16777216 ;  /* 0x4b8000000d0db820 */ /* 0x000fe20000400000 */
[----:B------:R-:W-:Y:S01]  /*b220*/  @!P3 FMUL R15, R15, 16777216 ;  /* 0x4b8000000f0fb820 */ /* 0x000fe20000400000 */
[----:B------:R-:W-:Y:S01]  /*b230*/  FFMA.FTZ R4, R39, R4, 0.1716887056827545166 ;  /* 0x3e2fcf2a27047423 */ /* 0x000fe20000010004 */
[----:B------:R-:W-:Y:S01]  /*b240*/  @!P3 FMUL R16, R16, 16777216 ;  /* 0x4b8000001010b820 */ /* 0x000fe20000400000 */
[----:B------:R-:W-:Y:S01]  /*b250*/  @!P3 FMUL R17, R17, 16777216 ;  /* 0x4b8000001111b820 */ /* 0x000fe20000400000 */
[----:B------:R-:W-:Y:S01]  /*b260*/  @!P3 FMUL R18, R18, 16777216 ;  /* 0x4b8000001212b820 */ /* 0x000fe20000400000 */
[----:B------:R-:W-:Y:S01]  /*b270*/  FFMA.FTZ R4, R39, R4, -0.17900948226451873779 ;  /* 0xbe374e4327047423 */ /* 0x000fe20000010004 */
[----:B------:R-:W-:Y:S01]  /*b280*/  @!P3 FMUL R19, R19, 16777216 ;  /* 0x4b8000001313b820 */ /* 0x000fe20000400000 */
[----:B------:R-:W-:Y:S01]  /*b290*/  FMUL R10, R40, R11 ;  /* 0x0000000b280a7220 */ /* 0x000fe20000400000 */
[----:B------:R-:W-:Y:S01]  /*b2a0*/  F2FP.BF16.F32.PACK_AB R48, R6, R5 ;  /* 0x000000050630723e */ /* 0x000fe200000010ff */
[----:B------:R-:W-:Y:S01]  /*b2b0*/  FFMA.FTZ R4, R39, R4, 0.20512372255325317383 ;  /* 0x3e520bf427047423 */ /* 0x000fe20000010004 */
[----:B------:R-:W-:Y:S01]  /*b2c0*/  F2FP.BF16.F32.PACK_AB R45, R7, R8 ;  /* 0x00000008072d723e */ /* 0x000fe200000010ff */
[C---:B------:R-:W-:Y:S01]  /*b2d0*/  FMUL R9, R40.reuse, R9 ;  /* 0x0000000928097220 */ /* 0x040fe20000400000 */
[C---:B------:R-:W-:Y:S01]  /*b2e0*/  FMUL R12, R40.reuse, R12 ;  /* 0x0000000c280c7220 */ /* 0x040fe20000400000 */
[C---:B------:R-:W-:Y:S01]  /*b2f0*/  FFMA.FTZ R4, R39.reuse, R4, -0.24046532809734344482 ;  /* 0xbe763c8b27047423 */ /* 0x040fe20000010004 */
[C---:B------:R-:W-:Y:S01]  /*b300*/  FMUL R11, R40.reuse, R14 ;  /* 0x0000000e280b7220 */ /* 0x040fe20000400000 */
[C---:B------:R-:W-:Y:S01]  /*b310*/  FMUL R13, R40.reuse, R13 ;  /* 0x0000000d280d7220 */ /* 0x040fe20000400000 */
[C---:B------:R-:W-:Y:S01]  /*b320*/  FMUL R6, R40.reuse, R15 ;  /* 0x0000000f28067220 */ /* 0x040fe20000400000 */
[C---:B------:R-:W-:Y:S01]  /*b330*/  FFMA.FTZ R4, R39.reuse, R4, 0.28857114911079406738 ;  /* 0x3e93bf9927047423 */ /* 0x040fe20000010004 */
[C---:B------:R-:W-:Y:S01]  /*b340*/  FMUL R16, R40.reuse, R16 ;  /* 0x0000001028107220 */ /* 0x040fe20000400000 */
[C---:B------:R-:W-:Y:S01]  /*b350*/  FMUL R17, R40.reuse, R17 ;  /* 0x0000001128117220 */ /* 0x040fe20000400000 */
[C---:B------:R-:W-:Y:S01]  /*b360*/  FMUL R5, R40.reuse, R18 ;  /* 0x0000001228057220 */ /* 0x040fe20000400000 */
[C---:B------:R-:W-:Y:S01]  /*b370*/  FFMA.FTZ R4, R39.reuse, R4, -0.36067417263984680176 ;  /* 0xbeb8aa4927047423 */ /* 0x040fe20000010004 */
[----:B------:R-:W-:Y:S01]  /*b380*/  FMUL R8, R40, R19 ;  /* 0x0000001328087220 */ /* 0x000fe20000400000 */
[----:B------:R-:W-:Y:S01]  /*b390*/  F2FP.BF16.F32.PACK_AB R49, R10, R9 ;  /* 0x000000090a31723e */ /* 0x000fe200000010ff */
[----:B------:R-:W-:Y:S01]  /*b3a0*/  @P0 FMUL R20, R20, 0.25 ;  /* 0x3e80000014140820 */ /* 0x000fe20000400000 */
[----:B------:R-:W-:Y:S01]  /*b3b0*/  FFMA.FTZ R4, R39, R4, 0.48089820146560668945 ;  /* 0x3ef6384a27047423 */ /* 0x000fe20000010004 */
[----:B------:R-:W-:Y:S01]  /*b3c0*/  F2FP.BF16.F32.PACK_AB R46, R11, R12 ;  /* 0x0000000c0b2e723e */ /* 0x000fe200000010ff */
[----:B------:R-:W-:Y:S01]  /*b3d0*/  @P0 FMUL R21, R21, 0.25 ;  /* 0x3e80000015150820 */ /* 0x000fe20000400000 */
[----:B------:R-:W-:Y:S01]  /*b3e0*/  F2FP.BF16.F32.PACK_AB R50, R6, R13 ;  /* 0x0000000d0632723e */ /* 0x000fe200000010ff */
[----:B------:R-:W-:Y:S01]  /*b3f0*/  FFMA.FTZ R4, R39, R4, -0.72134751081466674805 ;  /* 0xbf38aa3b27047423 */ /* 0x000fe20000010004 */
[----:B------:R-:W-:Y:S01]  /*b400*/  F2FP.BF16.F32.PACK_AB R47, R5, R16 ;  /* 0x00000010052f723e */ /* 0x000fe200000010ff */
[----:B------:R-:W-:Y:S01]  /*b410*/  @P0 FMUL R22, R22, 0.25 ;  /* 0x3e80000016160820 */ /* 0x000fe20000400000 */
[----:B------:R-:W-:Y:S01]  /*b420*/  F2FP.BF16.F32.PACK_AB R51, R8, R17 ;  /* 0x000000110833723e */ /* 0x000fe200000010ff */
[----:B------:R-:W-:Y:S01]  /*b430*/  FMUL R4, R39, R4 ;  /* 0x0000000427047220 */ /* 0x000fe20000400000 */
[----:B------:R-:W-:Y:S01]  /*b440*/  FSEL R38, RZ, -23, P1 ;  /* 0xc1b80000ff267808 */ /* 0x000fe20000800000 */
[----:B------:R0:W-:Y:S01]  /*b450*/  STS.128 [R42], R44 ;  /* 0x0000002c2a007388 */ /* 0x0001e20000000c00 */
[----:B------:R-:W-:Y:S01]  /*b460*/  ISETP.GE.U32.AND P1, PT, R69, 0x7f800000, PT ;  /* 0x7f8000004500780c */ /* 0x000fe20003f26070 */
[----:B------:R-:W-:Y:S01]  /*b470*/  FMUL R4, R39, R4 ;  /* 0x0000000427047220 */ /* 0x000fe20000400000 */
[----:B------:R-:W-:Y:S01]  /*b480*/  SHF.R.U32.HI R7, RZ, 0x7, R0 ;  /* 0x00000007ff077819 */ /* 0x000fe20000011600 */
[----:B------:R3:W-:Y:S01]  /*b490*/  STS.128 [R42+0x800], R48 ;  /* 0x000800302a007388 */ /* 0x0007e20000000c00 */
[----:B------:R-:W-:Y:S01]  /*b4a0*/  FFMA.FTZ R38, R41, 1.1920928955078125e-07, R38 ;  /* 0x3400000029267823 */ /* 0x000fe20000010026 */
[----:B------:R-:W-:Y:S01]  /*b4b0*/  FFMA.FTZ R39, R39, 1.4426950216293334961, R4 ;  /* 0x3fb8aa3b27277823 */ /* 0x000fe20000010004 */
[----:B------:R-:W-:Y:S01]  /*b4c0*/  IMAD R4, R2, UR5, RZ ;  /* 0x0000000502047c24 */ /* 0x000fe2000f8e02ff */
[----:B------:R-:W-:Y:S01]  /*b4d0*/  BAR.SYNC.DEFER_BLOCKING 0x0 ;  /* 0x0000000000007b1d */ /* 0x000fe20000010000 */
[----:B------:R-:W-:Y:S01]  /*b4e0*/  USHF.L.U32 UR5, UR4, 0x1, URZ ;  /* 0x0000000104057899 */ /* 0x000fe200080006ff */
[----:B------:R-:W-:Y:S01]  /*b4f0*/  @P0 FMUL R23, R23, 0.25 ;  /* 0x3e80000017170820 */ /* 0x000fe20000400000 */
[----:B------:R-:W-:-:S02]  /*b500*/  IMAD.SHL.U32 R5, R4, 0x2, RZ ;  /* 0x0000000204057824 */ /* 0x000fc400078e00ff */
[----:B------:R-:W-:Y:S01]  /*b510*/  FADD R38, R38, R39 ;  /* 0x0000002726267221 */ /* 0x000fe20000000000 */
[----:B------:R-:W-:Y:S01]  /*b520*/  SGXT.U32 R7, R7, 0x1 ;  /* 0x000000010707781a */ /* 0x000fe20000000000 */
[----:B------:R-:W-:Y:S02]  /*b530*/  @P1 IMAD.MOV.U32 R6, RZ, RZ, 0x7f800000 ;  /* 0x7f800000ff061424 */ /* 0x000fe400078e00ff */
[----:B------:R-:W-:Y:S01]  /*b540*/  @!P3 FMUL R20, R20, 16777216 ;  /* 0x4b8000001414b820 */ /* 0x000fe20000400000 */
[----:B------:R-:W-:Y:S01]  /*b550*/  @!P3 FMUL R21, R21, 16777216 ;  /* 0x4b8000001515b820 */ /* 0x000fe20000400000 */
[----:B------:R-:W-:Y:S01]  /*b560*/  @!P3 FMUL R22, R22, 16777216 ;  /* 0x4b8000001616b820 */ /* 0x000fe20000400000 */
[----:B------:R-:W-:Y:S01]  /*b570*/  @P1 FFMA.FTZ R38, R69, R6, +INF ;  /* 0x7f80000045261423 */ /* 0x000fe20000010006 */
[----:B------:R-:W-:Y:S01]  /*b580*/  @!P3 FMUL R23, R23, 16777216 ;  /* 0x4b8000001717b820 */ /* 0x000fe20000400000 */
[----:B-1----:R-:W-:Y:S01]  /*b590*/  IADD3 R56, P1, P4, R5, UR5, R56 ;  /* 0x0000000505387c10 */ /* 0x002fe2000fc3e038 */
[----:B------:R-:W-:Y:S01]  /*b5a0*/  UIMAD.WIDE UR4, UR4, 0x2, URZ ;  /* 0x00000002040478a5 */ /* 0x000fe2000f8e02ff */
[----:B--2---:R-:W-:-:S02]  /*b5b0*/  IMAD R0, R7, R52, RZ ;  /* 0x0000003407007224 */ /* 0x004fc400078e02ff */
[----:B------:R-:W-:Y:S01]  /*b5c0*/  FMUL R20, R40, R20 ;  /* 0x0000001428147220 */ /* 0x000fe20000400000 */
[----:B------:R-:W-:-:S04]  /*b5d0*/  IMAD.HI R4, R4, 0x2, RZ ;  /* 0x0000000204047827 */ /* 0x000fc800078e02ff */
[C---:B------:R-:W-:Y:S01]  /*b5e0*/  FMUL R21, R40.reuse, R21 ;  /* 0x0000001528157220 */ /* 0x040fe20000400000 */
[C---:B------:R-:W-:Y:S01]  /*b5f0*/  FMUL R7, R40.reuse, R22 ;  /* 0x0000001628077220 */ /* 0x040fe20000400000 */
[----:B------:R-:W-:Y:S01]  /*b600*/  FMUL R6, R40, R23 ;  /* 0x0000001728067220 */ /* 0x000fe20000400000 */
[----:B------:R-:W-:Y:S01]  /*b610*/  FSEL R5, R38, -INF , P2 ;  /* 0xff80000026057808 */ /* 0x000fe20001000000 */
[----:B------:R-:W-:Y:S01]  /*b620*/  @P0 FMUL R28, R28, 0.25 ;  /* 0x3e8000001c1c0820 */ /* 0x000fe20000400000 */
[----:B------:R-:W-:Y:S01]  /*b630*/  IADD3.X R64, PT, PT, R4, UR5, R57, P1, P4 ;  /* 0x0000000504407c10 */ /* 0x000fe20008fe8439 */
[----:B------:R-:W-:Y:S01]  /*b640*/  @P0 FMUL R30, R30, 0.25 ;  /* 0x3e8000001e1e0820 */ /* 0x000fe20000400000 */
[----:B0-----:R-:W-:Y:S01]  /*b650*/  F2FP.BF16.F32.PACK_AB R44, R7, R20 ;  /* 0x00000014072c723e */ /* 0x001fe200000010ff */
[----:B------:R-:W-:Y:S01]  /*b660*/  FFMA R36, R5, 0.69314718246459960938, R36 ;  /* 0x3f31721805247823 */ /* 0x000fe20000000024 */
[----:B---3--:R-:W-:Y:S01]  /*b670*/  F2FP.BF16.F32.PACK_AB R48, R6, R21 ;  /* 0x000000150630723e */ /* 0x008fe200000010ff */
[----:B------:R-:W0:Y:S01]  /*b680*/  LDS.128 R8, [R58] ;  /* 0x000000003a087984 */ /* 0x000e220000000c00 */
[----:B------:R-:W-:Y:S01]  /*b690*/  @P0 FMUL R24, R24, 0.25 ;  /* 0x3e80000018180820 */ /* 0x000fe20000400000 */
[----:B------:R-:W-:Y:S01]  /*b6a0*/  @P0 FMUL R25, R25, 0.25 ;  /* 0x3e80000019190820 */ /* 0x000fe20000400000 */
[----:B------:R-:W-:Y:S01]  /*b6b0*/  @P0 FMUL R26, R26, 0.25 ;  /* 0x3e8000001a1a0820 */ /* 0x000fe20000400000 */
[----:B------:R-:W-:Y:S01]  /*b6c0*/  LDS.128 R4, [R58+0x1000] ;  /* 0x001000003a047984 */ /* 0x000fe20000000c00 */
[----:B------:R-:W-:Y:S01]  /*b6d0*/  @P0 FMUL R27, R27, 0.25 ;  /* 0x3e8000001b1b0820 */ /* 0x000fe20000400000 */
[----:B------:R-:W-:Y:S01]  /*b6e0*/  @P0 FMUL R29, R29, 0.25 ;  /* 0x3e8000001d1d0820 */ /* 0x000fe20000400000 */
[----:B------:R-:W-:Y:S01]  /*b6f0*/  @P0 FMUL R31, R31, 0.25 ;  /* 0x3e8000001f1f0820 */ /* 0x000fe20000400000 */
[----:B------:R-:W-:Y:S01]  /*b700*/  @P0 FMUL R32, R32, 0.25 ;  /* 0x3e80000020200820 */ /* 0x000fe20000400000 */
[----:B------:R-:W-:Y:S01]  /*b710*/  @P0 FMUL R33, R33, 0.25 ;  /* 0x3e80000021210820 */ /* 0x000fe20000400000 */
[----:B------:R-:W-:Y:S01]  /*b720*/  @P0 FMUL R34, R34, 0.25 ;  /* 0x3e80000022220820 */ /* 0x000fe20000400000 */
[----:B------:R-:W-:Y:S01]  /*b730*/  @!P3 FMUL R28, R28, 16777216 ;  /* 0x4b8000001c1cb820 */ /* 0x000fe20000400000 */
[----:B------:R-:W-:Y:S01]  /*b740*/  @!P3 FMUL R30, R30, 16777216 ;  /* 0x4b8000001e1eb820 */ /* 0x000fe20000400000 */
[----:B------:R-:W-:Y:S01]  /*b750*/  @P0 FMUL R35, R35, 0.25 ;  /* 0x3e80000023230820 */ /* 0x000fe20000400000 */
[----:B------:R-:W-:-:S02]  /*b760*/  IMAD R15, R52, 0x2, R0 ;  /* 0x00000002340f7824 */ /* 0x000fc400078e0200 */
[----:B------:R-:W-:Y:S01]  /*b770*/  @!P3 FMUL R24, R24, 16777216 ;  /* 0x4b8000001818b820 */ /* 0x000fe20000400000 */
        /* <DEDUP_REMOVED lines=8> */
[C---:B------:R-:W-:Y:S01]  /*b800*/  FMUL R28, R40.reuse, R28 ;  /* 0x0000001c281c7220 */ /* 0x040fe20000400000 */
[----:B------:R-:W-:Y:S01]  /*b810*/  FMUL R19, R40, R30 ;  /* 0x0000001e28137220 */ /* 0x000fe20000400000 */
[----:B------:R-:W-:Y:S01]  /*b820*/  @!P3 FMUL R35, R35, 16777216 ;  /* 0x4b8000002323b820 */ /* 0x000fe20000400000 */
[----:B------:R-:W-:-:S02]  /*b830*/  IMAD R17, R52, 0x2, R15 ;  /* 0x0000000234117824 */ /* 0x000fc400078e020f */
        /* <DEDUP_REMOVED lines=9> */
[----:B------:R-:W-:Y:S01]  /*b8d0*/  FMUL R40, R40, R35 ;  /* 0x0000002328287220 */ /* 0x000fe20000400000 */
[----:B------:R-:W-:Y:S01]  /*b8e0*/  F2FP.BF16.F32.PACK_AB R46, R19, R28 ;  /* 0x0000001c132e723e */ /* 0x000fe200000010ff */
[----:B------:R-:W-:Y:S01]  /*b8f0*/  IMAD R19, R52, 0x2, R17 ;  /* 0x0000000234137824 */ /* 0x000fe200078e0211 */
[----:B------:R-:W-:Y:S01]  /*b900*/  F2FP.BF16.F32.PACK_AB R45, R13, R24 ;  /* 0x000000180d2d723e */ /* 0x000fe200000010ff */
[----:B------:R-:W1:Y:S01]  /*b910*/  LDCU UR4, c[0x0][0x3ec] ;  /* 0x00007d80ff0477ac */ /* 0x000e620008000800 */
[----:B------:R-:W-:Y:S01]  /*b920*/  F2FP.BF16.F32.PACK_AB R49, R12, R25 ;  /* 0x000000190c31723e */ /* 0x000fe200000010ff */
[----:B------:R-:W-:Y:S01]  /*b930*/  IMAD R21, R52, 0x2, R19 ;  /* 0x0000000234157824 */ /* 0x000fe200078e0213 */
[----:B------:R-:W-:-:S02]  /*b940*/  F2FP.BF16.F32.PACK_AB R50, R14, R29 ;  /* 0x0000001d0e32723e */ /* 0x000fc400000010ff */
[----:B------:R-:W-:Y:S01]  /*b950*/  F2FP.BF16.F32.PACK_AB R47, R23, R32 ;  /* 0x00000020172f723e */ /* 0x000fe200000010ff */
[----:B------:R-:W-:Y:S01]  /*b960*/  BAR.SYNC.DEFER_BLOCKING 0x0 ;  /* 0x0000000000007b1d */ /* 0x000fe20000010000 */
[----:B------:R-:W-:Y:S01]  /*b970*/  F2FP.BF16.F32.PACK_AB R51, R40, R33 ;  /* 0x000000212833723e */ /* 0x000fe200000010ff */
[----:B------:R-:W-:Y:S01]  /*b980*/  IMAD R22, R52, 0x2, R21 ;  /* 0x0000000234167824 */ /* 0x000fe200078e0215 */
[CC--:B------:R-:W-:Y:S02]  /*b990*/  LEA R12, P0, R0.reuse, R56.reuse, 0x1 ;  /* 0x00000038000c7211 */ /* 0x0c0fe400078008ff */
[----:B------:R-:W-:Y:S02]  /*b9a0*/  LEA R14, P1, R15, R56, 0x1 ;  /* 0x000000380f0e7211 */ /* 0x000fe400078208ff */
[----:B------:R-:W-:Y:S01]  /*b9b0*/  LEA.HI.X.SX32 R13, R0, R64, 0x1, P0 ;  /* 0x00000040000d7211 */ /* 0x000fe200000f0eff */
[----:B------:R-:W-:Y:S01]  /*b9c0*/  IMAD R0, R52, 0x2, R22 ;  /* 0x0000000234007824 */ /* 0x000fe200078e0216 */
[----:B------:R-:W-:-:S02]  /*b9d0*/  LEA R16, P0, R17, R56, 0x1 ;  /* 0x0000003811107211 */ /* 0x000fc400078008ff */
[-C--:B------:R-:W-:Y:S01]  /*b9e0*/  LEA.HI.X.SX32 R15, R15, R64.reuse, 0x1, P1 ;  /* 0x000000400f0f7211 */ /* 0x080fe200008f0eff */
[C---:B------:R-:W-:Y:S01]  /*b9f0*/  IMAD R23, R52.reuse, 0x2, R0 ;  /* 0x0000000234177824 */ /* 0x040fe200078e0200 */
[----:B------:R-:W-:Y:S01]  /*ba00*/  LEA.HI.X.SX32 R17, R17, R64, 0x1, P0 ;  /* 0x0000004011117211 */ /* 0x000fe200000f0eff */
[----:B-1----:R-:W-:Y:S01]  /*ba10*/  UIMAD UR4, UR6, UR4, URZ ;  /* 0x00000004060472a4 */ /* 0x002fe2000f8e02ff */
[C---:B------:R-:W-:Y:S01]  /*ba20*/  LEA R18, P0, R19.reuse, R56, 0x1 ;  /* 0x0000003813127211 */ /* 0x040fe200078008ff */
[C---:B------:R-:W-:Y:S02]  /*ba30*/  IMAD R24, R52.reuse, 0x2, R23 ;  /* 0x0000000234187824 */ /* 0x040fe400078e0217 */
[----:B------:R-:W-:Y:S01]  /*ba40*/  USHF.L.U32 UR6, UR4, 0x2, URZ ;  /* 0x0000000204067899 */ /* 0x000fe200080006ff */
[----:B------:R-:W-:Y:S01]  /*ba50*/  LEA.HI.X.SX32 R19, R19, R64, 0x1, P0 ;  /* 0x0000004013137211 */ /* 0x000fe200000f0eff */
[C---:B------:R-:W-:Y:S01]  /*ba60*/  IMAD R25, R52.reuse, 0x2, R24 ;  /* 0x0000000234197824 */ /* 0x040fe200078e0218 */
[C---:B------:R-:W-:Y:S01]  /*ba70*/  LEA R20, P0, R21.reuse, R56, 0x1 ;  /* 0x0000003815147211 */ /* 0x040fe200078008ff */
[----:B------:R-:W-:Y:S01]  /*ba80*/  UIMAD.WIDE UR4, UR4, 0x4, URZ ;  /* 0x00000004040478a5 */ /* 0x000fe2000f8e02ff */
[----:B------:R-:W-:Y:S01]  /*ba90*/  STS.128 [R42], R44 ;  /* 0x0000002c2a007388 */ /* 0x000fe20000000c00 */
[----:B------:R-:W-:Y:S01]  /*baa0*/  IMAD R26, R52, 0x2, R25 ;  /* 0x00000002341a7824 */ /* 0x000fe200078e0219 */
[----:B------:R-:W-:-:S02]  /*bab0*/  LEA.HI.X.SX32 R21, R21, R64, 0x1, P0 ;  /* 0x0000004015157211 */ /* 0x000fc400000f0eff */
[----:B------:R-:W-:Y:S01]  /*bac0*/  STS.128 [R42+0x800], R48 ;  /* 0x000800302a007388 */ /* 0x000fe20000000c00 */
[C---:B------:R-:W-:Y:S01]  /*bad0*/  IMAD R27, R52.reuse, 0x2, R26 ;  /* 0x00000002341b7824 */ /* 0x040fe200078e021a */
[----:B------:R-:W-:Y:S03]  /*bae0*/  BAR.SYNC.DEFER_BLOCKING 0x0 ;  /* 0x0000000000007b1d */ /* 0x000fe60000010000 */
[----:B------:R-:W-:-:S04]  /*baf0*/  IMAD R28, R52, 0x2, R27 ;  /* 0x00000002341c7824 */ /* 0x000fc800078e021b */
[----:B------:R-:W-:-:S04]  /*bb00*/  IMAD R29, R52, 0x2, R28 ;  /* 0x00000002341d7824 */ /* 0x000fc800078e021c */
[----:B------:R-:W-:Y:S01]  /*bb10*/  IMAD R30, R52, 0x2, R29 ;  /* 0x00000002341e7824 */ /* 0x000fe200078e021d */
[----:B0-----:R0:W-:Y:S04]  /*bb20*/  STG.E.U16 desc[UR22][R12.64], R8 ;  /* 0x000000080c007986 */ /* 0x0011e8000c101516 */
[----:B------:R-:W1:Y:S01]  /*bb30*/  LDS.128 R60, [R58] ;  /* 0x000000003a3c7984 */ /* 0x000e620000000c00 */
[----:B0-----:R-:W-:Y:S02]  /*bb40*/  PRMT R13, R8, 0x7632, R13 ;  /* 0x00007632080d7816 */ /* 0x001fe4000000000d */
[----:B------:R-:W-:-:S03]  /*bb50*/  LEA R12, P0, R22, R56, 0x1 ;  /* 0x00000038160c7211 */ /* 0x000fc600078008ff */
[----:B------:R0:W-:Y:S04]  /*bb60*/  STG.E.U16 desc[UR22][R14.64], R13 ;  /* 0x0000000d0e007986 */ /* 0x0001e8000c101516 */
[----:B------:R2:W-:Y:S01]  /*bb70*/  STG.E.U16 desc[UR22][R16.64], R9 ;  /* 0x0000000910007986 */ /* 0x0005e2000c101516 */
[----:B0-----:R-:W-:Y:S02]  /*bb80*/  PRMT R15, R9, 0x7632, R15 ;  /* 0x00007632090f7816 */ /* 0x001fe4000000000f */
[----:B------:R-:W-:Y:S02]  /*bb90*/  LEA.HI.X.SX32 R13, R22, R64, 0x1, P0 ;  /* 0x00000040160d7211 */ /* 0x000fe400000f0eff */
[----:B------:R-:W-:Y:S01]  /*bba0*/  LEA R14, P0, R0, R56, 0x1 ;  /* 0x00000038000e7211 */ /* 0x000fe200078008ff */
[----:B------:R0:W-:Y:S01]  /*bbb0*/  STG.E.U16 desc[UR22][R18.64], R15 ;  /* 0x0000000f12007986 */ /* 0x0001e2000c101516 */
[----:B--2---:R-:W-:-:S03]  /*bbc0*/  PRMT R9, R10, 0x7632, R9 ;  /* 0x000076320a097816 */ /* 0x004fc60000000009 */
[----:B------:R2:W-:Y:S04]  /*bbd0*/  STG.E.U16 desc[UR22][R20.64], R10 ;  /* 0x0000000a14007986 */ /* 0x0005e8000c101516 */
[----:B------:R3:W-:Y:S01]  /*bbe0*/  STG.E.U16 desc[UR22][R12.64], R9 ;  /* 0x000000090c007986 */ /* 0x0007e2000c101516 */
[----:B0-----:R-:W-:Y:S01]  /*bbf0*/  LEA.HI.X.SX32 R15, R0, R64, 0x1, P0 ;  /* 0x00000040000f7211 */ /* 0x001fe200000f0eff */
[----:B------:R-:W-:Y:S01]  /*bc00*/  IMAD R0, R52, 0x2, R30 ;  /* 0x0000000234007824 */ /* 0x000fe200078e021e */
[-C--:B------:R-:W-:Y:S02]  /*bc10*/  LEA R8, P0, R23, R56.reuse, 0x1 ;  /* 0x0000003817087211 */ /* 0x080fe400078008ff */
[-C--:B--2---:R-:W-:Y:S01]  /*bc20*/  LEA R10, P2, R28, R56.reuse, 0x1 ;  /* 0x000000381c0a7211 */ /* 0x084fe200078408ff */
[----:B------:R-:W-:Y:S01]  /*bc30*/  IMAD R31, R52, 0x2, R0 ;  /* 0x00000002341f7824 */ /* 0x000fe200078e0200 */
[----:B------:R0:W-:Y:S01]  /*bc40*/  STG.E.U16 desc[UR22][R14.64], R11 ;  /* 0x0000000b0e007986 */ /* 0x0001e2000c101516 */
[----:B------:R-:W-:-:S02]  /*bc50*/  LEA R18, P1, R25, R56, 0x1 ;  /* 0x0000003819127211 */ /* 0x000fc400078208ff */
[C---:B------:R-:W-:Y:S01]  /*bc60*/  IMAD R32, R52.reuse, 0x2, R31 ;  /* 0x0000000234207824 */ /* 0x040fe200078e021f */
[----:B---3--:R-:W-:Y:S02]  /*bc70*/  LEA.HI.X.SX32 R9, R23, R64, 0x1, P0 ;  /* 0x0000004017097211 */ /* 0x008fe400000f0eff */
[----:B------:R-:W-:Y:S01]  /*bc80*/  PRMT R13, R11, 0x7632, R13 ;  /* 0x000076320b0d7816 */ /* 0x000fe2000000000d */
[----:B------:R-:W-:Y:S01]  /*bc90*/  IMAD R33, R52, 0x2, R32 ;  /* 0x0000000234217824 */ /* 0x000fe200078e0220 */
[----:B------:R-:W-:Y:S02]  /*bca0*/  LEA R16, P0, R24, R56, 0x1 ;  /* 0x0000003818107211 */ /* 0x000fe400078008ff */
[-C--:B------:R-:W-:Y:S01]  /*bcb0*/  LEA.HI.X.SX32 R19, R25, R64.reuse, 0x1, P1 ;  /* 0x0000004019137211 */ /* 0x080fe200008f0eff */
[----:B------:R-:W-:Y:S01]  /*bcc0*/  IMAD R35, R52, 0x2, R33 ;  /* 0x0000000234237824 */ /* 0x000fe200078e0221 */
[----:B0-----:R-:W-:Y:S01]  /*bcd0*/  LEA.HI.X.SX32 R11, R28, R64, 0x1, P2 ;  /* 0x000000401c0b7211 */ /* 0x001fe200010f0eff */
[----:B------:R0:W-:Y:S01]  /*bce0*/  STG.E.U16 desc[UR22][R8.64], R13 ;  /* 0x0000000d08007986 */ /* 0x0001e2000c101516 */
[----:B------:R-:W-:Y:S01]  /*bcf0*/  LEA R22, P2, R0, R56, 0x1 ;  /* 0x0000003800167211 */ /* 0x000fe200078408ff */
[----:B------:R-:W-:Y:S01]  /*bd00*/  IMAD R38, R52, 0x2, R35 ;  /* 0x0000000234267824 */ /* 0x000fe200078e0223 */
[----:B------:R-:W-:-:S02]  /*bd10*/  LEA.HI.X.SX32 R17, R24, R64, 0x1, P0 ;  /* 0x0000004018117211 */ /* 0x000fc400000f0eff */
[-C--:B------:R-:W-:Y:S01]  /*bd20*/  LEA R12, P0, R26, R56.reuse, 0x1 ;  /* 0x000000381a0c7211 */ /* 0x080fe200078008ff */
[----:B------:R-:W-:Y:S01]  /*bd30*/  IMAD R39, R52, 0x2, R38 ;  /* 0x0000000234277824 */ /* 0x000fe200078e0226 */
[C---:B------:R-:W-:Y:S01]  /*bd40*/  LEA R20, P1, R27.reuse, R56, 0x1 ;  /* 0x000000381b147211 */ /* 0x040fe200078208ff */
[----:B-1----:R1:W-:Y:S01]  /*bd50*/  STG.E.U16 desc[UR22][R16.64], R60 ;  /* 0x0000003c10007986 */ /* 0x0023e2000c101516 */
[-C--:B------:R-:W-:Y:S01]  /*bd60*/  LEA.HI.X.SX32 R23, R0, R64.reuse, 0x1, P2 ;  /* 0x0000004000177211 */ /* 0x080fe200010f0eff */
[----:B------:R-:W-:Y:S01]  /*bd70*/  IMAD R41, R52, 0x2, R39 ;  /* 0x0000000234297824 */ /* 0x000fe200078e0227 */
[-C--:B------:R-:W-:Y:S02]  /*bd80*/  LEA.HI.X.SX32 R21, R27, R64.reuse, 0x1, P1 ;  /* 0x000000401b157211 */ /* 0x080fe400008f0eff */
[----:B0-----:R-:W-:Y:S01]  /*bd90*/  LEA.HI.X.SX32 R13, R26, R64, 0x1, P0 ;  /* 0x000000401a0d7211 */ /* 0x001fe200000f0eff */
[----:B------:R-:W-:Y:S01]  /*bda0*/  IMAD R0, R52, 0x2, R41 ;  /* 0x0000000234007824 */ /* 0x000fe200078e0229 */
[----:B------:R-:W-:-:S02]  /*bdb0*/  LEA R8, P0, R29, R56, 0x1 ;  /* 0x000000381d087211 */ /* 0x000fc400078008ff */
[----:B------:R-:W-:Y:S01]  /*bdc0*/  LEA R14, P1, R30, R56, 0x1 ;  /* 0x000000381e0e7211 */ /* 0x000fe200078208ff */
[----:B------:R-:W-:Y:S01]  /*bdd0*/  IMAD R43, R52, 0x2, R0 ;  /* 0x00000002342b7824 */ /* 0x000fe200078e0200 */
[-C--:B------:R-:W-:Y:S02]  /*bde0*/  LEA.HI.X.SX32 R9, R29, R64.reuse, 0x1, P0 ;  /* 0x000000401d097211 */ /* 0x080fe400000f0eff */
[----:B------:R-:W-:Y:S01]  /*bdf0*/  LEA.HI.X.SX32 R15, R30, R64, 0x1, P1 ;  /* 0x000000401e0f7211 */ /* 0x000fe200008f0eff */
[----:B------:R-:W-:Y:S01]  /*be00*/  IMAD R45, R52, 0x2, R43 ;  /* 0x00000002342d7824 */ /* 0x000fe200078e022b */
[-C--:B------:R-:W-:Y:S02]  /*be10*/  LEA R24, P0, R31, R56.reuse, 0x1 ;  /* 0x000000381f187211 */ /* 0x080fe400078008ff */
[-C--:B------:R-:W-:Y:S01]  /*be20*/  LEA R26, P1, R32, R56.reuse, 0x1 ;  /* 0x00000038201a7211 */ /* 0x080fe200078208ff */
[----:B------:R-:W-:Y:S01]  /*be30*/  IMAD R47, R52, 0x2, R45 ;  /* 0x00000002342f7824 */ /* 0x000fe200078e022d */
[----:B------:R-:W-:-:S02]  /*be40*/  LEA R28, P2, R33, R56, 0x1 ;  /* 0x00000038211c7211 */ /* 0x000fc400078408ff */
[-C--:B------:R-:W-:Y:S01]  /*be50*/  LEA.HI.X.SX32 R25, R31, R64.reuse, 0x1, P0 ;  /* 0x000000401f197211 */ /* 0x080fe200000f0eff */
[----:B------:R-:W-:Y:S01]  /*be60*/  IMAD R49, R52, 0x2, R47 ;  /* 0x0000000234317824 */ /* 0x000fe200078e022f */
[----:B------:R-:W-:Y:S02]  /*be70*/  LEA.HI.X.SX32 R27, R32, R64, 0x1, P1 ;  /* 0x00000040201b7211 */ /* 0x000fe400008f0eff */
[-C--:B------:R-:W-:Y:S01]  /*be80*/  LEA R30, P0, R35, R56.reuse, 0x1 ;  /* 0x00000038231e7211 */ /* 0x080fe200078008ff */
[----:B------:R-:W-:Y:S01]  /*be90*/  IMAD R51, R52, 0x2, R49 ;  /* 0x0000000234337824 */ /* 0x000fe200078e0231 */
[----:B------:R-:W-:Y:S02]  /*bea0*/  LEA R32, P1, R38, R56, 0x1 ;  /* 0x0000003826207211 */ /* 0x000fe400078208ff */
[----:B------:R-:W-:Y:S02]  /*beb0*/  LEA.HI.X.SX32 R29, R33, R64, 0x1, P2 ;  /* 0x00000040211d7211 */ /* 0x000fe400010f0eff */
[----:B------:R-:W-:-:S02]  /*bec0*/  LEA R34, P2, R39, R56, 0x1 ;  /* 0x0000003827227211 */ /* 0x000fc400078408ff */
[-C--:B------:R-:W-:Y:S02]  /*bed0*/  LEA.HI.X.SX32 R31, R35, R64.reuse, 0x1, P0 ;  /* 0x00000040231f7211 */ /* 0x080fe400000f0eff */
[----:B------:R-:W-:Y:S02]  /*bee0*/  LEA.HI.X.SX32 R33, R38, R64, 0x1, P1 ;  /* 0x0000004026217211 */ /* 0x000fe400008f0eff */
[-C--:B------:R-:W-:Y:S02]  /*bef0*/  LEA R38, P0, R41, R56.reuse, 0x1 ;  /* 0x0000003829267211 */ /* 0x080fe400078008ff */
[----:B------:R-:W-:Y:S02]  /*bf00*/  LEA R40, P1, R0, R56, 0x1 ;  /* 0x0000003800287211 */ /* 0x000fe400078208ff */
[-C--:B------:R-:W-:Y:S02]  /*bf10*/  LEA.HI.X.SX32 R35, R39, R64.reuse, 0x1, P2 ;  /* 0x0000004027237211 */ /* 0x080fe400010f0eff */
[----:B------:R-:W-:-:S02]  /*bf20*/  LEA.HI.X.SX32 R39, R41, R64, 0x1, P0 ;  /* 0x0000004029277211 */ /* 0x000fc400000f0eff */
[----:B------:R-:W-:Y:S01]  /*bf30*/  LEA.HI.X.SX32 R41, R0, R64, 0x1, P1 ;  /* 0x0000004000297211 */ /* 0x000fe200008f0eff */
[C---:B------:R-:W-:Y:S01]  /*bf40*/  IMAD R0, R52.reuse, 0x2, R51 ;  /* 0x0000000234007824 */ /* 0x040fe200078e0233 */
[-C--:B------:R-:W-:Y:S02]  /*bf50*/  LEA R42, P2, R43, R56.reuse, 0x1 ;  /* 0x000000382b2a7211 */ /* 0x080fe400078408ff */
[----:B------:R-:W-:Y:S01]  /*bf60*/  LEA R44, P0, R45, R56, 0x1 ;  /* 0x000000382d2c7211 */ /* 0x000fe200078008ff */
[C---:B------:R-:W-:Y:S01]  /*bf70*/  IMAD R55, R52.reuse, 0x2, R0 ;  /* 0x0000000234377824 */ /* 0x040fe200078e0200 */
[----:B------:R-:W-:Y:S02]  /*bf80*/  LEA.HI.X.SX32 R43, R43, R64, 0x1, P2 ;  /* 0x000000402b2b7211 */ /* 0x000fe400010f0eff */
[-C--:B------:R-:W-:Y:S01]  /*bf90*/  LEA R46, P1, R47, R56.reuse, 0x1 ;  /* 0x000000382f2e7211 */ /* 0x080fe200078208ff */
[----:B------:R-:W-:Y:S01]  /*bfa0*/  IMAD R57, R52, 0x2, R55 ;  /* 0x0000000234397824 */ /* 0x000fe200078e0237 */
[----:B------:R-:W-:-:S02]  /*bfb0*/  LEA R48, P2, R49, R56, 0x1 ;  /* 0x0000003831307211 */ /* 0x000fc400078408ff */
[-C--:B------:R-:W-:Y:S02]  /*bfc0*/  LEA.HI.X.SX32 R45, R45, R64.reuse, 0x1, P0 ;  /* 0x000000402d2d7211 */ /* 0x080fe400000f0eff */
[-C--:B------:R-:W-:Y:S02]  /*bfd0*/  LEA.HI.X.SX32 R47, R47, R64.reuse, 0x1, P1 ;  /* 0x000000402f2f7211 */ /* 0x080fe400008f0eff */
[----:B------:R-:W-:Y:S02]  /*bfe0*/  LEA.HI.X.SX32 R49, R49, R64, 0x1, P2 ;  /* 0x0000004031317211 */ /* 0x000fe400010f0eff */
[-C--:B------:R-:W-:Y:S02]  /*bff0*/  LEA R50, P0, R51, R56.reuse, 0x1 ;  /* 0x0000003833327211 */ /* 0x080fe400078008ff */
[-C--:B------:R-:W-:Y:S02]  /*c000*/  LEA R52, P1, R0, R56.reuse, 0x1 ;  /* 0x0000003800347211 */ /* 0x080fe400078208ff */
[----:B------:R-:W-:-:S02]  /*c010*/  LEA R54, P2, R55, R56, 0x1 ;  /* 0x0000003837367211 */ /* 0x000fc400078408ff */
[----:B------:R-:W-:Y:S02]  /*c020*/  LEA R56, P3, R57, R56, 0x1 ;  /* 0x0000003839387211 */ /* 0x000fe400078608ff */
[-C--:B------:R-:W-:Y:S02]  /*c030*/  LEA.HI.X.SX32 R51, R51, R64.reuse, 0x1, P0 ;  /* 0x0000004033337211 */ /* 0x080fe400000f0eff */
[-C--:B------:R-:W-:Y:S02]  /*c040*/  LEA.HI.X.SX32 R53, R0, R64.reuse, 0x1, P1 ;  /* 0x0000004000357211 */ /* 0x080fe400008f0eff */
[-C--:B------:R-:W-:Y:S02]  /*c050*/  LEA.HI.X.SX32 R55, R55, R64.reuse, 0x1, P2 ;  /* 0x0000004037377211 */ /* 0x080fe400010f0eff */
[----:B------:R-:W-:Y:S02]  /*c060*/  LEA.HI.X.SX32 R57, R57, R64, 0x1, P3 ;  /* 0x0000004039397211 */ /* 0x000fe400018f0eff */
[----:B------:R-:W0:Y:S01]  /*c070*/  LDS.128 R64, [R58+0x1000] ;  /* 0x001000003a407984 */ /* 0x000e220000000c00 */
[----:B------:R-:W-:-:S02]  /*c080*/  PRMT R0, R60, 0x7632, R0 ;  /* 0x000076323c007816 */ /* 0x000fc40000000000 */
[----:B-1----:R-:W-:Y:S02]  /*c090*/  PRMT R17, R61, 0x7632, R17 ;  /* 0x000076323d117816 */ /* 0x002fe40000000011 */
[----:B------:R-:W-:Y:S01]  /*c0a0*/  ISETP.GE.U32.AND P0, PT, R59, 0x80, PT ;  /* 0x000000803b00780c */ /* 0x000fe20003f06070 */
[----:B------:R1:W-:Y:S04]  /*c0b0*/  STG.E.U16 desc[UR22][R18.64], R0 ;  /* 0x0000000012007986 */ /* 0x0003e8000c101516 */
[----:B------:R2:W-:Y:S04]  /*c0c0*/  STG.E.U16 desc[UR22][R12.64], R61 ;  /* 0x0000003d0c007986 */ /* 0x0005e8000c101516 */
[----:B------:R3:W-:Y:S04]  /*c0d0*/  STG.E.U16 desc[UR22][R20.64], R17 ;  /* 0x0000001114007986 */ /* 0x0007e8000c101516 */
[----:B------:R4:W-:Y:S01]  /*c0e0*/  STG.E.U16 desc[UR22][R10.64], R62 ;  /* 0x0000003e0a007986 */ /* 0x0009e2000c101516 */
[----:B-1----:R-:W-:Y:S01]  /*c0f0*/  IMAD.HI R0, R2, 0x4, RZ ;  /* 0x0000000402007827 */ /* 0x002fe200078e02ff */
[----:B--2---:R-:W-:-:S02]  /*c100*/  PRMT R13, R62, 0x7632, R13 ;  /* 0x000076323e0d7816 */ /* 0x004fc4000000000d */
[----:B---3--:R-:W-:-:S03]  /*c110*/  PRMT R17, R6, 0x7632, R17 ;  /* 0x0000763206117816 */ /* 0x008fc60000000011 */
[----:B------:R1:W-:Y:S01]  /*c120*/  STG.E.U16 desc[UR22][R8.64], R13 ;  /* 0x0000000d08007986 */ /* 0x0003e2000c101516 */
[----:B------:R-:W-:Y:S02]  /*c130*/  PRMT R20, R7, 0x7632, R20 ;  /* 0x0000763207147816 */ /* 0x000fe40000000014 */
[----:B----4-:R-:W-:Y:S01]  /*c140*/  PRMT R11, R63, 0x7632, R11 ;  /* 0x000076323f0b7816 */ /* 0x010fe2000000000b */
[----:B------:R2:W-:Y:S04]  /*c150*/  STG.E.U16 desc[UR22][R14.64], R63 ;  /* 0x0000003f0e007986 */ /* 0x0005e8000c101516 */
[----:B------:R0:W-:Y:S01]  /*c160*/  STG.E.U16 desc[UR22][R22.64], R11 ;  /* 0x0000000b16007986 */ /* 0x0001e2000c101516 */
[----:B-1----:R-:W-:-:S03]  /*c170*/  PRMT R9, R4, 0x7632, R9 ;  /* 0x0000763204097816 */ /* 0x002fc60000000009 */
[----:B------:R1:W-:Y:S01]  /*c180*/  STG.E.U16 desc[UR22][R24.64], R4 ;  /* 0x0000000418007986 */ /* 0x0003e2000c101516 */
[----:B--2---:R-:W-:-:S03]  /*c190*/  PRMT R15, R5, 0x7632, R15 ;  /* 0x00007632050f7816 */ /* 0x004fc6000000000f */
[----:B------:R2:W-:Y:S01]  /*c1a0*/  STG.E.U16 desc[UR22][R26.64], R9 ;  /* 0x000000091a007986 */ /* 0x0005e2000c101516 */
[----:B0-----:R-:W-:-:S03]  /*c1b0*/  PRMT R22, R64, 0x7632, R22 ;  /* 0x0000763240167816 */ /* 0x001fc60000000016 */
[----:B------:R0:W-:Y:S04]  /*c1c0*/  STG.E.U16 desc[UR22][R28.64], R5 ;  /* 0x000000051c007986 */ /* 0x0001e8000c101516 */
[----:B------:R-:W-:Y:S01]  /*c1d0*/  STG.E.U16 desc[UR22][R30.64], R15 ;  /* 0x0000000f1e007986 */ /* 0x000fe2000c101516 */
[----:B-1----:R-:W-:-:S03]  /*c1e0*/  PRMT R24, R65, 0x7632, R24 ;  /* 0x0000763241187816 */ /* 0x002fc60000000018 */
[----:B------:R-:W-:Y:S01]  /*c1f0*/  STG.E.U16 desc[UR22][R32.64], R6 ;  /* 0x0000000620007986 */ /* 0x000fe2000c101516 */
[----:B--2---:R-:W-:-:S03]  /*c200*/  PRMT R26, R66, 0x7632, R26 ;  /* 0x00007632421a7816 */ /* 0x004fc6000000001a */
[----:B------:R-:W-:Y:S01]  /*c210*/  STG.E.U16 desc[UR22][R34.64], R17 ;  /* 0x0000001122007986 */ /* 0x000fe2000c101516 */
[----:B0-----:R-:W-:Y:S01]  /*c220*/  PRMT R28, R67, 0x7632, R28 ;  /* 0x00007632431c7816 */ /* 0x001fe2000000001c */
[----:B------:R-:W-:Y:S02]  /*c230*/  IMAD.SHL.U32 R5, R2, 0x4, RZ ;  /* 0x0000000402057824 */ /* 0x000fe400078e00ff */
[----:B------:R0:W-:Y:S04]  /*c240*/  STG.E.U16 desc[UR22][R38.64], R7 ;  /* 0x0000000726007986 */ /* 0x0001e8000c101516 */
[----:B------:R-:W-:Y:S04]  /*c250*/  STG.E.U16 desc[UR22][R40.64], R20 ;  /* 0x0000001428007986 */ /* 0x000fe8000c101516 */
[----:B------:R-:W-:Y:S04]  /*c260*/  STG.E.U16 desc[UR22][R42.64], R64 ;  /* 0x000000402a007986 */ /* 0x000fe8000c101516 */
[----:B------:R-:W-:Y:S01]  /*c270*/  STG.E.U16 desc[UR22][R44.64], R22 ;  /* 0x000000162c007986 */ /* 0x000fe2000c101516 */
[----:B0-----:R-:W0:Y:S03]  /*c280*/  LDC.64 R6, c[0x0][0x3a0] ;  /* 0x0000e800ff067b82 */ /* 0x001e260000000a00 */
[----:B------:R-:W-:Y:S04]  /*c290*/  STG.E.U16 desc[UR22][R46.64], R65 ;  /* 0x000000412e007986 */ /* 0x000fe8000c101516 */
[----:B------:R-:W-:Y:S04]  /*c2a0*/  STG.E.U16 desc[UR22][R48.64], R24 ;  /* 0x0000001830007986 */ /* 0x000fe8000c101516 */
[----:B------:R-:W-:Y:S04]  /*c2b0*/  STG.E.U16 desc[UR22][R50.64], R66 ;  /* 0x0000004232007986 */ /* 0x000fe8000c101516 */
[----:B------:R-:W-:Y:S04]  /*c2c0*/  STG.E.U16 desc[UR22][R52.64], R26 ;  /* 0x0000001a34007986 */ /* 0x000fe8000c101516 */
[----:B------:R-:W-:Y:S04]  /*c2d0*/  STG.E.U16 desc[UR22][R54.64], R67 ;  /* 0x0000004336007986 */ /* 0x000fe8000c101516 */
[----:B------:R-:W-:Y:S01]  /*c2e0*/  STG.E.U16 desc[UR22][R56.64], R28 ;  /* 0x0000001c38007986 */ /* 0x000fe2000c101516 */
[----:B------:R-:W-:Y:S01]  /*c2f0*/  BAR.SYNC.DEFER_BLOCKING 0x0 ;  /* 0x0000000000007b1d */ /* 0x000fe20000010000 */
[----:B0-----:R-:W-:-:S05]  /*c300*/  IADD3 R2, P1, P2, R5, UR6, R6 ;  /* 0x0000000605027c10 */ /* 0x001fca000fa3e006 */
[----:B------:R0:W-:Y:S02]  /*c310*/  STSM.16.M88 [R3], R36 ;  /* 0x0000002403007844 */ /* 0x0001e40000000000 */
[----:B------:R-:W-:Y:S01]  /*c320*/  BAR.SYNC.DEFER_BLOCKING 0x0 ;  /* 0x0000000000007b1d */ /* 0x000fe20000010000 */
[----:B0-----:R-:W-:-:S05]  /*c330*/  IADD3.X R3, PT, PT, R0, UR5, R7, P1, P2 ;  /* 0x0000000500037c10 */ /* 0x001fca0008fe4407 */
[----:B------:R-:W0:Y:S04]  /*c340*/  LDSM.16.M88 R37, [R37+UR7] ;  /* 0x000000072525783b */ /* 0x000e280008000000 */
[----:B0-----:R0:W-:Y:S01]  /*c350*/  @!P0 STG.E desc[UR22][R2.64], R37 ;  /* 0x0000002502008986 */ /* 0x0011e2000c101916 */
[----:B------:R-:W-:Y:S06]  /*c360*/  BAR.SYNC.DEFER_BLOCKING 0x0 ;  /* 0x0000000000007b1d */ /* 0x000fec0000010000 */
[----:B------:R-:W-:Y:S05]  /*c370*/  BRA.U UP1, `(.L_x_20) ;  /* 0x0000000101a07547 */ /* 0x000fea000b800000 */
[----:B------:R-:W1:Y:S01]  /*c380*/  S2UR UR5, SR_CgaCtaId ;  /* 0x00000000000579c3 */ /* 0x000e620000008800 */
[----:B------:R-:W-:Y:S01]  /*c390*/  NOP ;  /* 0x0000000000007918 */ /* 0x000fe20000000000 */
[----:B------:R-:W-:Y:S01]  /*c3a0*/  UMOV UR4, 0x50 ;  /* 0x0000005000047882 */ /* 0x000fe20000000000 */
[----:B------:R-:W-:Y:S02]  /*c3b0*/  IMAD.U32 R0, RZ, RZ, UR8 ;  /* 0x00000008ff007e24 */ /* 0x000fe4000f8e00ff */
[----:B0-----:R-:W-:Y:S02]  /*c3c0*/  IMAD.MOV.U32 R3, RZ, RZ, 0xff ;  /* 0x000000ffff037424 */ /* 0x001fe400078e00ff */
[----:B------:R-:W-:Y:S01]  /*c3d0*/  IMAD.MOV.U32 R7, RZ, RZ, 0x1 ;  /* 0x00000001ff077424 */ /* 0x000fe200078e00ff */
[----:B------:R-:W-:-:S04]  /*c3e0*/  LOP3.LUT R0, R0, 0xffff, RZ, 0xc0, !PT ;  /* 0x0000ffff00007812 */ /* 0x000fc800078ec0ff */
[----:B------:R-:W-:-:S05]  /*c3f0*/  SHF.R.U32.HI R0, RZ, 0x5, R0 ;  /* 0x00000005ff007819 */ /* 0x000fca0000011600 */
[----:B------:R-:W-:Y:S01]  /*c400*/  VIADD R2, R0, 0x10 ;  /* 0x0000001000027836 */ /* 0x000fe20000000000 */
[----:B------:R-:W-:Y:S01]  /*c410*/  SHF.L.U32 R0, R3, R0, RZ ;  /* 0x0000000003007219 */ /* 0x000fe200000006ff */
[----:B-1----:R-:W-:-:S03]  /*c420*/  ULEA UR6, UR5, UR4, 0x18 ;  /* 0x0000000405067291 */ /* 0x002fc6000f8ec0ff */
[----:B------:R-:W-:-:S04]  /*c430*/  SHF.L.U32 R3, R7, R2, RZ ;  /* 0x0000000207037219 */ /* 0x000fc800000006ff */
[----:B------:R-:W-:Y:S02]  /*c440*/  LOP3.LUT R0, R3, R0, RZ, 0xfc, !PT ;  /* 0x0000000003007212 */ /* 0x000fe400078efcff */
[----:B------:R-:W0:Y:S02]  /*c450*/  LDS R5, [UR6] ;  /* 0x00000006ff057984 */ /* 0x000e240008000800 */
[C---:B------:R-:W-:Y:S02]  /*c460*/  LOP3.LUT R2, R0.reuse, 0xffff, RZ, 0xc0, !PT ;  /* 0x0000ffff00027812 */ /* 0x040fe400078ec0ff */
[----:B0-----:R-:W-:-:S04]  /*c470*/  LOP3.LUT R3, R0, 0xffff, R5, 0x80, !PT ;  /* 0x0000ffff00037812 */ /* 0x001fc800078e8005 */
[----:B------:R-:W-:-:S13]  /*c480*/  ISETP.NE.AND P0, PT, R3, R2, PT ;  /* 0x000000020300720c */ /* 0x000fda0003f05270 */
[----:B------:R-:W-:Y:S05]  /*c490*/  @P0 BRA `(.L_x_21) ;  /* 0x0000000000500947 */ /* 0x000fea0003800000 */
[----:B------:R-:W-:Y:S02]  /*c4a0*/  SHF.R.U32.HI R5, RZ, 0x10, R5 ;  /* 0x00000010ff057819 */ /* 0x000fe40000011605 */
[----:B------:R-:W-:-:S04]  /*c4b0*/  SHF.R.U32.HI R2, RZ, 0x10, R0 ;  /* 0x00000010ff027819 */ /* 0x000fc80000011600 */
[----:B------:R-:W-:-:S04]  /*c4c0*/  LOP3.LUT R5, R5, R2, RZ, 0xc0, !PT ;  /* 0x0000000205057212 */ /* 0x000fc800078ec0ff */
[----:B------:R-:W-:-:S13]  /*c4d0*/  ISETP.NE.AND P0, PT, R5, R2, PT ;  /* 0x000000020500720c */ /* 0x000fda0003f05270 */
[----:B------:R-:W-:Y:S05]  /*c4e0*/  @P0 BRA `(.L_x_22) ;  /* 0x0000000000300947 */ /* 0x000fea0003800000 */
[----:B------:R-:W-:Y:S01]  /*c4f0*/  R2UR UR4, R0 ;  /* 0x00000000000472ca */ /* 0x000fe200000e0000 */
[----:B------:R-:W-:Y:S01]  /*c500*/  VOTEU.ANY UR5, UPT, PT ;  /* 0x0000000000057886 */ /* 0x000fe200038e0100 */
[----:B------:R-:W0:Y:S01]  /*c510*/  S2R R0, SR_LANEID ;  /* 0x0000000000007919 */ /* 0x000e220000000000 */
[----:B------:R-:W-:-:S10]  /*c520*/  UFLO.U32 UR5, UR5 ;  /* 0x00000005000572bd */ /* 0x000fd400080e0000 */
[----:B------:R-:W-:-:S06]  /*c530*/  ULOP3.LUT UR4, URZ, UR4, URZ, 0x33, !UPT ;  /* 0x00000004ff047292 */ /* 0x000fcc000f8e33ff */
[----:B------:R-:W-:-:S04]  /*c540*/  IMAD.U32 R2, RZ, RZ, UR4 ;  /* 0x00000004ff027e24 */ /* 0x000fc8000f8e00ff */
[----:B------:R-:W1:Y:S02]  /*c550*/  REDUX UR7, R2 ;  /* 0x00000000020773c4 */ /* 0x000e640000000000 */
[----:B------:R2:W-:Y:S01]  /*c560*/  UTCATOMSWS.AND URZ, UR4 ;  /* 0x0000000400ff79e3 */ /* 0x0005e20008000000 */
[----:B0-----:R-:W-:Y:S01]  /*c570*/  ISETP.EQ.U32.AND P0, PT, R0, UR5, PT ;  /* 0x0000000500007c0c */ /* 0x001fe2000bf02070 */
[----:B-1----:R-:W-:-:S12]  /*c580*/  IMAD.U32 R0, RZ, RZ, UR7 ;  /* 0x00000007ff007e24 */ /* 0x002fd8000f8e00ff */
[----:B------:R2:W-:Y:S01]  /*c590*/  @P0 ATOMS.AND RZ, [UR6], R0 ;  /* 0x00000000ffff098c */ /* 0x0005e2000a800006 */
[----:B------:R-:W-:Y:S05]  /*c5a0*/  BRA `(.L_x_20) ;  /* 0x0000000000147947 */ /* 0x000fea0003800000 */
.L_x_22:
[----:B------:R-:W-:-:S07]  /*c5b0*/  MOV R2, 0xc5d0 ;  /* 0x0000c5d000027802 */ /* 0x000fce0000000f00 */
[----:B------:R-:W-:Y:S05]  /*c5c0*/  CALL.REL.NOINC `($__internal_0_$__cuda_sm10x_tcgen05_guardrail_trap_col_being_dealloced_not_returned_by_alloc) ;  /* 0x0000000000487944 */ /* 0x000fea0003c00000 */
[----:B------:R-:W-:Y:S05]  /*c5d0*/  BRA `(.L_x_20) ;  /* 0x0000000000087947 */ /* 0x000fea0003800000 */
.L_x_21:
[----:B------:R-:W-:-:S07]  /*c5e0*/  MOV R2, 0xc600 ;  /* 0x0000c60000027802 */ /* 0x000fce0000000f00 */
[----:B------:R-:W-:Y:S05]  /*c5f0*/  CALL.REL.NOINC `($__internal_2_$__cuda_sm10x_tcgen05_guardrail_trap_unallocated_columns_being_dealloced) ;  /* 0x0000000000547944 */ /* 0x000fea0003c00000 */
.L_x_20:
[----:B------:R-:W-:Y:S01]  /*c600*/  NOP ;  /* 0x0000000000007918 */ /* 0x000fe20000000000 */
[----:B--2---:R-:W-:Y:S05]  /*c610*/  EXIT ;  /* 0x000000000000794d */ /* 0x004fea0003800000 */
.L_x_8:
[----:B------:R-:W1:Y:S02]  /*c620*/  SYNCS.PHASECHK.TRANS64.TRYWAIT P2, [UR7+0x8000], RZ ;  /* 0x008000ffff0075a7 */ /* 0x000e640008041107 */
[----:B-1----:R-:W-:Y:S05]  /*c630*/  @!P2 BRA `(.L_x_8) ;  /* 0xfffffffc00f8a947 */ /* 0x002fea000383ffff */
[----:B------:R-:W-:Y:S05]  /*c640*/  BRA `(.L_x_7) ;  /* 0xffffff5800fc7947 */ /* 0x000fea000383ffff */
.L_x_14:
[----:B------:R-:W1:Y:S02]  /*c650*/  SYNCS.PHASECHK.TRANS64.TRYWAIT P0, [UR7+0x10010], RZ ;  /* 0x010010ffff0075a7 */ /* 0x000e640008001107 */
[----:B-1----:R-:W-:Y:S05]  /*c660*/  @!P0 BRA `(.L_x_14) ;  /* 0xfffffffc00f88947 */ /* 0x002fea000383ffff */
[----:B------:R-:W-:Y:S05]  /*c670*/  BRA `(.L_x_23) ;  /* 0xffffffa400a87947 */ /* 0x000fea000383ffff */
.L_x_15:
[----:B0-----:R-:W-:-:S04]  /*c680*/  IMAD.U32 R41, RZ, RZ, UR66 ;  /* 0x00000042ff297e24 */ /* 0x001fc8000f8e00ff */
[----:B------:R-:W0:Y:S02]  /*c690*/  SYNCS.PHASECHK.TRANS64.TRYWAIT P0, [UR10], R41 ;  /* 0x00000029ff0075a7 */ /* 0x000e24000800110a */
[----:B0-----:R-:W-:Y:S05]  /*c6a0*/  @!P0 BRA `(.L_x_15) ;  /* 0xfffffffc00f48947 */ /* 0x001fea000383ffff */
[----:B------:R-:W-:Y:S05]  /*c6b0*/  BRA `(.L_x_24) ;  /* 0xffffffd400647947 */ /* 0x000fea000383ffff */
.L_x_19:
[----:B------:R-:W0:Y:S02]  /*c6c0*/  SYNCS.PHASECHK.TRANS64.TRYWAIT P0, [UR10], R4 ;  /* 0x00000004ff0075a7 */ /* 0x000e24000800110a */
[----:B0-----:R-:W-:Y:S05]  /*c6d0*/  @!P0 BRA `(.L_x_19) ;  /* 0xfffffffc00f88947 */ /* 0x001fea000383ffff */
[----:B------:R-:W-:Y:S05]  /*c6e0*/  BRA `(.L_x_18) ;  /* 0xffffffe400a87947 */ /* 0x000fea000383ffff */
        .weak           $__internal_0_$__cuda_sm10x_tcgen05_guardrail_trap_col_being_dealloced_not_returned_by_alloc
        .type           $__internal_0_$__cuda_sm10x_tcgen05_guardrail_trap_col_being_dealloced_not_returned_by_alloc,@function
        .size           $__internal_0_$__cuda_sm10x_tcgen05_guardrail_trap_col_being_dealloced_not_returned_by_alloc,($__internal_1_$__cuda_sm10x_tcgen05_guardrail_trap_phase_invalid_during_alloc - $__internal_0_$__cuda_sm10x_tcgen05_guardrail_trap_col_being_dealloced_not_returned_by_alloc)
$__internal_0_$__cuda_sm10x_tcgen05_guardrail_trap_col_being_dealloced_not_returned_by_alloc:
[----:B------:R-:W-:Y:S05]  /*c6f0*/  BPT.TRAP 0x1 ;  /* 0x000000040000795c */ /* 0x000fea0000300000 */
[----:B------:R-:W-:-:S04]  /*c700*/  IMAD.MOV.U32 R3, RZ, RZ, 0x0 ;  /* 0x00000000ff037424 */ /* 0x000fc800078e00ff */
[----:B------:R-:W-:Y:S05]  /*c710*/  RET.REL.NODEC R2 `(attn_fwd) ;  /* 0xffffff3802387950 */ /* 0x000fea0003c3ffff */
        .weak           $__internal_1_$__cuda_sm10x_tcgen05_guardrail_trap_phase_invalid_during_alloc
        .type           $__internal_1_$__cuda_sm10x_tcgen05_guardrail_trap_phase_invalid_during_alloc,@function
        .size           $__internal_1_$__cuda_sm10x_tcgen05_guardrail_trap_phase_invalid_during_alloc,($__internal_2_$__cuda_sm10x_tcgen05_guardrail_trap_unallocated_columns_being_dealloced - $__internal_1_$__cuda_sm10x_tcgen05_guardrail_trap_phase_invalid_during_alloc)
$__internal_1_$__cuda_sm10x_tcgen05_guardrail_trap_phase_invalid_during_alloc:
[----:B------:R-:W-:Y:S05]  /*c720*/  BPT.TRAP 0x1 ;  /* 0x000000040000795c */ /* 0x000fea0000300000 */
[----:B------:R-:W-:-:S04]  /*c730*/  IMAD.MOV.U32 R3, RZ, RZ, 0x0 ;  /* 0x00000000ff037424 */ /* 0x000fc800078e00ff */
[----:B------:R-:W-:Y:S05]  /*c740*/  RET.REL.NODEC R2 `(attn_fwd) ;  /* 0xffffff38022c7950 */ /* 0x000fea0003c3ffff */
        .weak           $__internal_2_$__cuda_sm10x_tcgen05_guardrail_trap_unallocated_columns_being_dealloced
        .type           $__internal_2_$__cuda_sm10x_tcgen05_guardrail_trap_unallocated_columns_being_dealloced,@function
        .size           $__internal_2_$__cuda_sm10x_tcgen05_guardrail_trap_unallocated_columns_being_dealloced,(.L_x_28 - $__internal_2_$__cuda_sm10x_tcgen05_guardrail_trap_unallocated_columns_being_dealloced)
$__internal_2_$__cuda_sm10x_tcgen05_guardrail_trap_unallocated_columns_being_dealloced:
[----:B------:R-:W-:Y:S05]  /*c750*/  BPT.TRAP 0x1 ;  /* 0x000000040000795c */ /* 0x000fea0000300000 */
[----:B------:R-:W-:-:S04]  /*c760*/  IMAD.MOV.U32 R3, RZ, RZ, 0x0 ;  /* 0x00000000ff037424 */ /* 0x000fc800078e00ff */
[----:B------:R-:W-:Y:S05]  /*c770*/  RET.REL.NODEC R2 `(attn_fwd) ;  /* 0xffffff3802207950 */ /* 0x000fea0003c3ffff */
.L_x_25:
[----:B------:R-:W-:-:S00]  /*c780*/  BRA `(.L_x_25) ;  /* 0xfffffffc00fc7947 */ /* 0x000fc0000383ffff */
[----:B------:R-:W-:-:S00]  /*c790*/  NOP ;  /* 0x0000000000007918 */ /* 0x000fc00000000000 */
        /* <DEDUP_REMOVED lines=14> */
.L_x_28:


//--------------------- .nv.global.init           --------------------------
	.section	.nv.global.init,"aw",@progbits
.nv.global.init:
	.type		_$_str,@object
	.size		_$_str,(.L_3 - _$_str)
_$_str:
        /*0000*/ 	.byte	0x5f, 0x5f, 0x43, 0x55, 0x44, 0x41, 0x5f, 0x46, 0x54, 0x5a, 0x00
.L_3:


//--------------------- .nv.shared.attn_fwd       --------------------------
	.section	.nv.shared.attn_fwd,"aw",@nobits
	.sectionflags	@""
	.align	16
	.zero		1024


//--------------------- .nv.shared.reserved.0     --------------------------
	.section	.nv.shared.reserved.0,"aw",@nobits
	.align	8
	.weak		__nv_reservedSMEM_offset_0_alias
	.size		__nv_reservedSMEM_offset_0_alias, 0, 64
	.other		__nv_reservedSMEM_offset_0_alias,@"STO_CUDA_RESERVED_SHARED STV_DEFAULT"
__nv_reservedSMEM_offset_0_alias:
	.zero		0
.nv.shared.reserved.0:
	.zero		64
	.weak		__nv_reservedSMEM_allocation_phase
	.type		__nv_reservedSMEM_allocation_phase,@object
	.size		__nv_reservedSMEM_allocation_phase,(.L_0 - __nv_reservedSMEM_allocation_phase)
__nv_reservedSMEM_allocation_phase:
	.zero		1
.L_0:
	.zero		7
	.weak		__nv_reservedSMEM_devtool_atexit_pc
	.type		__nv_reservedSMEM_devtool_atexit_pc,@object
	.size		__nv_reservedSMEM_devtool_atexit_pc,(__nv_reservedSMEM_allocation_mask - __nv_reservedSMEM_devtool_atexit_pc)
__nv_reservedSMEM_devtool_atexit_pc:
	.zero		8
	.weak		__nv_reservedSMEM_allocation_mask
	.type		__nv_reservedSMEM_allocation_mask,@object
	.size		__nv_reservedSMEM_allocation_mask,(.L_2 - __nv_reservedSMEM_allocation_mask)
__nv_reservedSMEM_allocation_mask:
	.zero		4
.L_2:


//--------------------- .nv.constant0.attn_fwd    --------------------------
	.section	.nv.constant0.attn_fwd,"a",@progbits
	.sectionflags	@""
	.align	4
.nv.constant0.attn_fwd:
	.zero		1032


//--------------------- SYMBOLS --------------------------

	.type		.nv.reservedSmem.offset0,@object
	.size		.nv.reservedSmem.offset0,0x4
	.type		.nv.reservedSmem.cap,@object
	.size		.nv.reservedSmem.cap,0x4
